//
// Generated by NVIDIA NVVM Compiler
//
// Compiler Build ID: CL-36424714
// Cuda compilation tools, release 13.0, V13.0.88
// Based on NVVM 20.0.0
//

.version 9.0
.target sm_100
.address_size 64

	// .globl	_Z15get_content_rowPfP6__halfPiii
.extern .shared .align 16 .b8 smem_[];
.global .align 4 .b8 __cudart_i2opi_f[24] = {65, 144, 67, 60, 153, 149, 98, 219, 192, 221, 52, 245, 209, 87, 39, 252, 41, 21, 68, 78, 110, 131, 249, 162};

.visible .entry _Z15get_content_rowPfP6__halfPiii(
	.param .u64 .ptr .align 1 _Z15get_content_rowPfP6__halfPiii_param_0,
	.param .u64 .ptr .align 1 _Z15get_content_rowPfP6__halfPiii_param_1,
	.param .u64 .ptr .align 1 _Z15get_content_rowPfP6__halfPiii_param_2,
	.param .u32 _Z15get_content_rowPfP6__halfPiii_param_3,
	.param .u32 _Z15get_content_rowPfP6__halfPiii_param_4
)
{
	.reg .b16 	%rs<2>;
	.reg .b32 	%r<10>;
	.reg .b32 	%f<2>;
	.reg .b64 	%rd<16>;

	ld.param.u64 	%rd1, [_Z15get_content_rowPfP6__halfPiii_param_0];
	ld.param.u64 	%rd2, [_Z15get_content_rowPfP6__halfPiii_param_1];
	ld.param.u64 	%rd3, [_Z15get_content_rowPfP6__halfPiii_param_2];
	ld.param.u32 	%r1, [_Z15get_content_rowPfP6__halfPiii_param_4];
	cvta.to.global.u64 	%rd4, %rd1;
	cvta.to.global.u64 	%rd5, %rd2;
	cvta.to.global.u64 	%rd6, %rd3;
	mov.u32 	%r2, %ctaid.x;
	mov.u32 	%r3, %ctaid.y;
	mov.u32 	%r4, %tid.x;
	mov.u32 	%r5, %ntid.x;
	mad.lo.s32 	%r6, %r3, %r5, %r4;
	mad.lo.s32 	%r7, %r1, %r2, %r6;
	mul.wide.u32 	%rd7, %r2, 4;
	add.s64 	%rd8, %rd6, %rd7;
	ld.global.u32 	%r8, [%rd8];
	mul.lo.s32 	%r9, %r8, %r1;
	cvt.s64.s32 	%rd9, %r9;
	cvt.u64.u32 	%rd10, %r6;
	add.s64 	%rd11, %rd9, %rd10;
	shl.b64 	%rd12, %rd11, 1;
	add.s64 	%rd13, %rd5, %rd12;
	ld.global.u16 	%rs1, [%rd13];
	// begin inline asm
	{  cvt.f32.f16 %f1, %rs1;}

	// end inline asm
	mul.wide.s32 	%rd14, %r7, 4;
	add.s64 	%rd15, %rd4, %rd14;
	st.global.f32 	[%rd15], %f1;
	ret;

}
	// .globl	_Z15rmsnorm_forwardPfS_P6__halffii
.visible .entry _Z15rmsnorm_forwardPfS_P6__halffii(
	.param .u64 .ptr .align 1 _Z15rmsnorm_forwardPfS_P6__halffii_param_0,
	.param .u64 .ptr .align 1 _Z15rmsnorm_forwardPfS_P6__halffii_param_1,
	.param .u64 .ptr .align 1 _Z15rmsnorm_forwardPfS_P6__halffii_param_2,
	.param .f32 _Z15rmsnorm_forwardPfS_P6__halffii_param_3,
	.param .u32 _Z15rmsnorm_forwardPfS_P6__halffii_param_4,
	.param .u32 _Z15rmsnorm_forwardPfS_P6__halffii_param_5
)
{
	.reg .pred 	%p<15>;
	.reg .b16 	%rs<2>;
	.reg .b32 	%r<57>;
	.reg .b32 	%f<102>;
	.reg .b64 	%rd<21>;

	ld.param.u64 	%rd3, [_Z15rmsnorm_forwardPfS_P6__halffii_param_0];
	ld.param.u64 	%rd5, [_Z15rmsnorm_forwardPfS_P6__halffii_param_1];
	ld.param.u64 	%rd4, [_Z15rmsnorm_forwardPfS_P6__halffii_param_2];
	ld.param.f32 	%f14, [_Z15rmsnorm_forwardPfS_P6__halffii_param_3];
	ld.param.u32 	%r27, [_Z15rmsnorm_forwardPfS_P6__halffii_param_5];
	cvta.to.global.u64 	%rd1, %rd5;
	mov.u32 	%r28, %ctaid.x;
	mov.u32 	%r1, %tid.x;
	and.b32  	%r52, %r1, 31;
	mul.lo.s32 	%r3, %r27, %r28;
	setp.ge.s32 	%p1, %r52, %r27;
	mov.f32 	%f101, 0f00000000;
	@%p1 bra 	$L__BB1_13;
	not.b32 	%r29, %r52;
	add.s32 	%r30, %r27, %r29;
	shr.u32 	%r31, %r30, 5;
	add.s32 	%r4, %r31, 1;
	and.b32  	%r5, %r4, 15;
	setp.lt.u32 	%p2, %r30, 480;
	mov.f32 	%f101, 0f00000000;
	@%p2 bra 	$L__BB1_4;
	and.b32  	%r32, %r4, 268435440;
	neg.s32 	%r50, %r32;
	add.s64 	%rd2, %rd1, 1024;
	add.s32 	%r49, %r3, %r52;
	mov.f32 	%f101, 0f00000000;
$L__BB1_3:
	.pragma "nounroll";
	mul.wide.s32 	%rd6, %r49, 4;
	add.s64 	%rd7, %rd2, %rd6;
	ld.global.f32 	%f19, [%rd7+-1024];
	fma.rn.f32 	%f20, %f19, %f19, %f101;
	ld.global.f32 	%f21, [%rd7+-896];
	fma.rn.f32 	%f22, %f21, %f21, %f20;
	ld.global.f32 	%f23, [%rd7+-768];
	fma.rn.f32 	%f24, %f23, %f23, %f22;
	ld.global.f32 	%f25, [%rd7+-640];
	fma.rn.f32 	%f26, %f25, %f25, %f24;
	ld.global.f32 	%f27, [%rd7+-512];
	fma.rn.f32 	%f28, %f27, %f27, %f26;
	ld.global.f32 	%f29, [%rd7+-384];
	fma.rn.f32 	%f30, %f29, %f29, %f28;
	ld.global.f32 	%f31, [%rd7+-256];
	fma.rn.f32 	%f32, %f31, %f31, %f30;
	ld.global.f32 	%f33, [%rd7+-128];
	fma.rn.f32 	%f34, %f33, %f33, %f32;
	ld.global.f32 	%f35, [%rd7];
	fma.rn.f32 	%f36, %f35, %f35, %f34;
	ld.global.f32 	%f37, [%rd7+128];
	fma.rn.f32 	%f38, %f37, %f37, %f36;
	ld.global.f32 	%f39, [%rd7+256];
	fma.rn.f32 	%f40, %f39, %f39, %f38;
	ld.global.f32 	%f41, [%rd7+384];
	fma.rn.f32 	%f42, %f41, %f41, %f40;
	ld.global.f32 	%f43, [%rd7+512];
	fma.rn.f32 	%f44, %f43, %f43, %f42;
	ld.global.f32 	%f45, [%rd7+640];
	fma.rn.f32 	%f46, %f45, %f45, %f44;
	ld.global.f32 	%f47, [%rd7+768];
	fma.rn.f32 	%f48, %f47, %f47, %f46;
	ld.global.f32 	%f49, [%rd7+896];
	fma.rn.f32 	%f101, %f49, %f49, %f48;
	add.s32 	%r52, %r52, 512;
	add.s32 	%r50, %r50, 16;
	add.s32 	%r49, %r49, 512;
	setp.ne.s32 	%p3, %r50, 0;
	@%p3 bra 	$L__BB1_3;
$L__BB1_4:
	setp.eq.s32 	%p4, %r5, 0;
	@%p4 bra 	$L__BB1_13;
	and.b32  	%r15, %r4, 7;
	setp.lt.u32 	%p5, %r5, 8;
	@%p5 bra 	$L__BB1_7;
	add.s32 	%r33, %r52, %r3;
	mul.wide.s32 	%rd8, %r33, 4;
	add.s64 	%rd9, %rd1, %rd8;
	ld.global.f32 	%f51, [%rd9];
	fma.rn.f32 	%f52, %f51, %f51, %f101;
	ld.global.f32 	%f53, [%rd9+128];
	fma.rn.f32 	%f54, %f53, %f53, %f52;
	ld.global.f32 	%f55, [%rd9+256];
	fma.rn.f32 	%f56, %f55, %f55, %f54;
	ld.global.f32 	%f57, [%rd9+384];
	fma.rn.f32 	%f58, %f57, %f57, %f56;
	ld.global.f32 	%f59, [%rd9+512];
	fma.rn.f32 	%f60, %f59, %f59, %f58;
	ld.global.f32 	%f61, [%rd9+640];
	fma.rn.f32 	%f62, %f61, %f61, %f60;
	ld.global.f32 	%f63, [%rd9+768];
	fma.rn.f32 	%f64, %f63, %f63, %f62;
	ld.global.f32 	%f65, [%rd9+896];
	fma.rn.f32 	%f101, %f65, %f65, %f64;
	add.s32 	%r52, %r52, 256;
$L__BB1_7:
	setp.eq.s32 	%p6, %r15, 0;
	@%p6 bra 	$L__BB1_13;
	and.b32  	%r18, %r4, 3;
	setp.lt.u32 	%p7, %r15, 4;
	@%p7 bra 	$L__BB1_10;
	add.s32 	%r34, %r52, %r3;
	mul.wide.s32 	%rd10, %r34, 4;
	add.s64 	%rd11, %rd1, %rd10;
	ld.global.f32 	%f67, [%rd11];
	fma.rn.f32 	%f68, %f67, %f67, %f101;
	ld.global.f32 	%f69, [%rd11+128];
	fma.rn.f32 	%f70, %f69, %f69, %f68;
	ld.global.f32 	%f71, [%rd11+256];
	fma.rn.f32 	%f72, %f71, %f71, %f70;
	ld.global.f32 	%f73, [%rd11+384];
	fma.rn.f32 	%f101, %f73, %f73, %f72;
	add.s32 	%r52, %r52, 128;
$L__BB1_10:
	setp.eq.s32 	%p8, %r18, 0;
	@%p8 bra 	$L__BB1_13;
	add.s32 	%r56, %r52, %r3;
	neg.s32 	%r55, %r18;
$L__BB1_12:
	.pragma "nounroll";
	mul.wide.s32 	%rd12, %r56, 4;
	add.s64 	%rd13, %rd1, %rd12;
	ld.global.f32 	%f74, [%rd13];
	fma.rn.f32 	%f101, %f74, %f74, %f101;
	add.s32 	%r56, %r56, 32;
	add.s32 	%r55, %r55, 1;
	setp.ne.s32 	%p9, %r55, 0;
	@%p9 bra 	$L__BB1_12;
$L__BB1_13:
	bar.warp.sync 	-1;
	mov.b32 	%r35, %f101;
	shfl.sync.bfly.b32	%r36|%p10, %r35, 16, 31, -1;
	mov.b32 	%f76, %r36;
	add.f32 	%f77, %f101, %f76;
	bar.warp.sync 	-1;
	mov.b32 	%r37, %f77;
	shfl.sync.bfly.b32	%r38|%p11, %r37, 8, 31, -1;
	mov.b32 	%f78, %r38;
	add.f32 	%f79, %f77, %f78;
	bar.warp.sync 	-1;
	mov.b32 	%r39, %f79;
	shfl.sync.bfly.b32	%r40|%p12, %r39, 4, 31, -1;
	mov.b32 	%f80, %r40;
	add.f32 	%f81, %f79, %f80;
	bar.warp.sync 	-1;
	mov.b32 	%r41, %f81;
	shfl.sync.bfly.b32	%r42|%p13, %r41, 2, 31, -1;
	mov.b32 	%f82, %r42;
	add.f32 	%f83, %f81, %f82;
	bar.warp.sync 	-1;
	mov.b32 	%r43, %f83;
	shfl.sync.bfly.b32	%r44|%p14, %r43, 1, 31, -1;
	mov.b32 	%f84, %r44;
	add.f32 	%f85, %f83, %f84;
	bar.warp.sync 	-1;
	cvta.to.global.u64 	%rd14, %rd4;
	cvta.to.global.u64 	%rd15, %rd3;
	mov.u32 	%r45, %ctaid.y;
	cvt.rn.f32.s32 	%f86, %r27;
	div.rn.f32 	%f87, %f85, %f86;
	add.f32 	%f88, %f14, %f87;
	rsqrt.approx.f32 	%f89, %f88;
	mov.u32 	%r46, %ntid.x;
	mad.lo.s32 	%r47, %r45, %r46, %r1;
	add.s32 	%r48, %r47, %r3;
	mul.wide.s32 	%rd16, %r48, 4;
	add.s64 	%rd17, %rd1, %rd16;
	ld.global.f32 	%f90, [%rd17];
	mul.f32 	%f91, %f89, %f90;
	mul.wide.u32 	%rd18, %r47, 2;
	add.s64 	%rd19, %rd14, %rd18;
	ld.global.u16 	%rs1, [%rd19];
	// begin inline asm
	{  cvt.f32.f16 %f75, %rs1;}

	// end inline asm
	mul.f32 	%f92, %f91, %f75;
	add.s64 	%rd20, %rd15, %rd16;
	st.global.f32 	[%rd20], %f92;
	ret;

}
	// .globl	_Z14linear_forwardPfS_P6__halfS1_iii
.visible .entry _Z14linear_forwardPfS_P6__halfS1_iii(
	.param .u64 .ptr .align 1 _Z14linear_forwardPfS_P6__halfS1_iii_param_0,
	.param .u64 .ptr .align 1 _Z14linear_forwardPfS_P6__halfS1_iii_param_1,
	.param .u64 .ptr .align 1 _Z14linear_forwardPfS_P6__halfS1_iii_param_2,
	.param .u64 .ptr .align 1 _Z14linear_forwardPfS_P6__halfS1_iii_param_3,
	.param .u32 _Z14linear_forwardPfS_P6__halfS1_iii_param_4,
	.param .u32 _Z14linear_forwardPfS_P6__halfS1_iii_param_5,
	.param .u32 _Z14linear_forwardPfS_P6__halfS1_iii_param_6
)
{
	.reg .pred 	%p<21>;
	.reg .b16 	%rs<58>;
	.reg .b32 	%r<83>;
	.reg .b32 	%f<239>;
	.reg .b64 	%rd<37>;

	ld.param.u64 	%rd6, [_Z14linear_forwardPfS_P6__halfS1_iii_param_0];
	ld.param.u64 	%rd8, [_Z14linear_forwardPfS_P6__halfS1_iii_param_1];
	ld.param.u64 	%rd9, [_Z14linear_forwardPfS_P6__halfS1_iii_param_2];
	ld.param.u64 	%rd7, [_Z14linear_forwardPfS_P6__halfS1_iii_param_3];
	ld.param.u32 	%r19, [_Z14linear_forwardPfS_P6__halfS1_iii_param_5];
	cvta.to.global.u64 	%rd1, %rd9;
	cvta.to.global.u64 	%rd2, %rd8;
	mov.u32 	%r20, %ctaid.y;
	mov.u32 	%r21, %tid.x;
	and.b32  	%r1, %r21, 31;
	shr.s32 	%r22, %r19, 31;
	shr.u32 	%r23, %r22, 27;
	add.s32 	%r24, %r19, %r23;
	shr.s32 	%r2, %r24, 5;
	shl.b32 	%r25, %r20, 2;
	mov.u32 	%r26, %tid.y;
	add.s32 	%r3, %r25, %r26;
	shr.s32 	%r4, %r24, 8;
	setp.lt.s32 	%p1, %r4, 1;
	mov.f32 	%f228, 0f00000000;
	@%p1 bra 	$L__BB2_22;
	mul.lo.s32 	%r28, %r19, %r3;
	mul.wide.s32 	%rd10, %r28, 2;
	add.s64 	%rd3, %rd1, %rd10;
	shr.s32 	%r5, %r19, 3;
	setp.lt.u32 	%p2, %r4, 4;
	mov.f32 	%f228, 0f00000000;
	mov.b32 	%r82, 0;
	@%p2 bra 	$L__BB2_12;
	and.b32  	%r82, %r4, 2147483644;
	mov.f32 	%f228, 0f00000000;
	mov.b32 	%r80, 0;
$L__BB2_3:
	.pragma "nounroll";
	shl.b32 	%r30, %r80, 5;
	or.b32  	%r8, %r30, %r1;
	setp.ge.s32 	%p3, %r8, %r5;
	mul.wide.u32 	%rd11, %r8, 16;
	add.s64 	%rd4, %rd3, %rd11;
	@%p3 bra 	$L__BB2_5;
	shl.b32 	%r31, %r8, 1;
	mul.wide.u32 	%rd12, %r31, 16;
	add.s64 	%rd13, %rd2, %rd12;
	ld.global.v4.f32 	{%f33, %f34, %f35, %f36}, [%rd13];
	ld.global.v4.f32 	{%f37, %f38, %f39, %f40}, [%rd4];
	mov.b32 	%r32, %f37;
	mov.b32 	{%rs1, %rs2}, %r32;
	// begin inline asm
	{  cvt.f32.f16 %f25, %rs1;}

	// end inline asm
	fma.rn.f32 	%f41, %f33, %f25, %f228;
	// begin inline asm
	{  cvt.f32.f16 %f26, %rs2;}

	// end inline asm
	fma.rn.f32 	%f42, %f34, %f26, %f41;
	mov.b32 	%r33, %f38;
	mov.b32 	{%rs3, %rs4}, %r33;
	// begin inline asm
	{  cvt.f32.f16 %f27, %rs3;}

	// end inline asm
	fma.rn.f32 	%f43, %f35, %f27, %f42;
	// begin inline asm
	{  cvt.f32.f16 %f28, %rs4;}

	// end inline asm
	fma.rn.f32 	%f44, %f36, %f28, %f43;
	ld.global.v4.f32 	{%f45, %f46, %f47, %f48}, [%rd13+16];
	mov.b32 	%r34, %f39;
	mov.b32 	{%rs5, %rs6}, %r34;
	// begin inline asm
	{  cvt.f32.f16 %f29, %rs5;}

	// end inline asm
	fma.rn.f32 	%f49, %f45, %f29, %f44;
	// begin inline asm
	{  cvt.f32.f16 %f30, %rs6;}

	// end inline asm
	fma.rn.f32 	%f50, %f46, %f30, %f49;
	mov.b32 	%r35, %f40;
	mov.b32 	{%rs7, %rs8}, %r35;
	// begin inline asm
	{  cvt.f32.f16 %f31, %rs7;}

	// end inline asm
	fma.rn.f32 	%f51, %f47, %f31, %f50;
	// begin inline asm
	{  cvt.f32.f16 %f32, %rs8;}

	// end inline asm
	fma.rn.f32 	%f228, %f48, %f32, %f51;
$L__BB2_5:
	add.s32 	%r9, %r8, 32;
	setp.ge.s32 	%p4, %r9, %r5;
	@%p4 bra 	$L__BB2_7;
	shl.b32 	%r36, %r9, 1;
	mul.wide.u32 	%rd14, %r36, 16;
	add.s64 	%rd15, %rd2, %rd14;
	ld.global.v4.f32 	{%f60, %f61, %f62, %f63}, [%rd15];
	ld.global.v4.f32 	{%f64, %f65, %f66, %f67}, [%rd4+512];
	mov.b32 	%r37, %f64;
	mov.b32 	{%rs9, %rs10}, %r37;
	// begin inline asm
	{  cvt.f32.f16 %f52, %rs9;}

	// end inline asm
	fma.rn.f32 	%f68, %f60, %f52, %f228;
	// begin inline asm
	{  cvt.f32.f16 %f53, %rs10;}

	// end inline asm
	fma.rn.f32 	%f69, %f61, %f53, %f68;
	mov.b32 	%r38, %f65;
	mov.b32 	{%rs11, %rs12}, %r38;
	// begin inline asm
	{  cvt.f32.f16 %f54, %rs11;}

	// end inline asm
	fma.rn.f32 	%f70, %f62, %f54, %f69;
	// begin inline asm
	{  cvt.f32.f16 %f55, %rs12;}

	// end inline asm
	fma.rn.f32 	%f71, %f63, %f55, %f70;
	ld.global.v4.f32 	{%f72, %f73, %f74, %f75}, [%rd15+16];
	mov.b32 	%r39, %f66;
	mov.b32 	{%rs13, %rs14}, %r39;
	// begin inline asm
	{  cvt.f32.f16 %f56, %rs13;}

	// end inline asm
	fma.rn.f32 	%f76, %f72, %f56, %f71;
	// begin inline asm
	{  cvt.f32.f16 %f57, %rs14;}

	// end inline asm
	fma.rn.f32 	%f77, %f73, %f57, %f76;
	mov.b32 	%r40, %f67;
	mov.b32 	{%rs15, %rs16}, %r40;
	// begin inline asm
	{  cvt.f32.f16 %f58, %rs15;}

	// end inline asm
	fma.rn.f32 	%f78, %f74, %f58, %f77;
	// begin inline asm
	{  cvt.f32.f16 %f59, %rs16;}

	// end inline asm
	fma.rn.f32 	%f228, %f75, %f59, %f78;
$L__BB2_7:
	add.s32 	%r10, %r8, 64;
	setp.ge.s32 	%p5, %r10, %r5;
	@%p5 bra 	$L__BB2_9;
	shl.b32 	%r41, %r10, 1;
	mul.wide.u32 	%rd16, %r41, 16;
	add.s64 	%rd17, %rd2, %rd16;
	ld.global.v4.f32 	{%f87, %f88, %f89, %f90}, [%rd17];
	ld.global.v4.f32 	{%f91, %f92, %f93, %f94}, [%rd4+1024];
	mov.b32 	%r42, %f91;
	mov.b32 	{%rs17, %rs18}, %r42;
	// begin inline asm
	{  cvt.f32.f16 %f79, %rs17;}

	// end inline asm
	fma.rn.f32 	%f95, %f87, %f79, %f228;
	// begin inline asm
	{  cvt.f32.f16 %f80, %rs18;}

	// end inline asm
	fma.rn.f32 	%f96, %f88, %f80, %f95;
	mov.b32 	%r43, %f92;
	mov.b32 	{%rs19, %rs20}, %r43;
	// begin inline asm
	{  cvt.f32.f16 %f81, %rs19;}

	// end inline asm
	fma.rn.f32 	%f97, %f89, %f81, %f96;
	// begin inline asm
	{  cvt.f32.f16 %f82, %rs20;}

	// end inline asm
	fma.rn.f32 	%f98, %f90, %f82, %f97;
	ld.global.v4.f32 	{%f99, %f100, %f101, %f102}, [%rd17+16];
	mov.b32 	%r44, %f93;
	mov.b32 	{%rs21, %rs22}, %r44;
	// begin inline asm
	{  cvt.f32.f16 %f83, %rs21;}

	// end inline asm
	fma.rn.f32 	%f103, %f99, %f83, %f98;
	// begin inline asm
	{  cvt.f32.f16 %f84, %rs22;}

	// end inline asm
	fma.rn.f32 	%f104, %f100, %f84, %f103;
	mov.b32 	%r45, %f94;
	mov.b32 	{%rs23, %rs24}, %r45;
	// begin inline asm
	{  cvt.f32.f16 %f85, %rs23;}

	// end inline asm
	fma.rn.f32 	%f105, %f101, %f85, %f104;
	// begin inline asm
	{  cvt.f32.f16 %f86, %rs24;}

	// end inline asm
	fma.rn.f32 	%f228, %f102, %f86, %f105;
$L__BB2_9:
	add.s32 	%r11, %r8, 96;
	setp.ge.s32 	%p6, %r11, %r5;
	@%p6 bra 	$L__BB2_11;
	shl.b32 	%r46, %r11, 1;
	mul.wide.u32 	%rd18, %r46, 16;
	add.s64 	%rd19, %rd2, %rd18;
	ld.global.v4.f32 	{%f114, %f115, %f116, %f117}, [%rd19];
	ld.global.v4.f32 	{%f118, %f119, %f120, %f121}, [%rd4+1536];
	mov.b32 	%r47, %f118;
	mov.b32 	{%rs25, %rs26}, %r47;
	// begin inline asm
	{  cvt.f32.f16 %f106, %rs25;}

	// end inline asm
	fma.rn.f32 	%f122, %f114, %f106, %f228;
	// begin inline asm
	{  cvt.f32.f16 %f107, %rs26;}

	// end inline asm
	fma.rn.f32 	%f123, %f115, %f107, %f122;
	mov.b32 	%r48, %f119;
	mov.b32 	{%rs27, %rs28}, %r48;
	// begin inline asm
	{  cvt.f32.f16 %f108, %rs27;}

	// end inline asm
	fma.rn.f32 	%f124, %f116, %f108, %f123;
	// begin inline asm
	{  cvt.f32.f16 %f109, %rs28;}

	// end inline asm
	fma.rn.f32 	%f125, %f117, %f109, %f124;
	ld.global.v4.f32 	{%f126, %f127, %f128, %f129}, [%rd19+16];
	mov.b32 	%r49, %f120;
	mov.b32 	{%rs29, %rs30}, %r49;
	// begin inline asm
	{  cvt.f32.f16 %f110, %rs29;}

	// end inline asm
	fma.rn.f32 	%f130, %f126, %f110, %f125;
	// begin inline asm
	{  cvt.f32.f16 %f111, %rs30;}

	// end inline asm
	fma.rn.f32 	%f131, %f127, %f111, %f130;
	mov.b32 	%r50, %f121;
	mov.b32 	{%rs31, %rs32}, %r50;
	// begin inline asm
	{  cvt.f32.f16 %f112, %rs31;}

	// end inline asm
	fma.rn.f32 	%f132, %f128, %f112, %f131;
	// begin inline asm
	{  cvt.f32.f16 %f113, %rs32;}

	// end inline asm
	fma.rn.f32 	%f228, %f129, %f113, %f132;
$L__BB2_11:
	add.s32 	%r80, %r80, 4;
	setp.ne.s32 	%p7, %r80, %r82;
	@%p7 bra 	$L__BB2_3;
$L__BB2_12:
	and.b32  	%r51, %r4, 3;
	setp.eq.s32 	%p8, %r51, 0;
	@%p8 bra 	$L__BB2_22;
	setp.eq.s32 	%p9, %r51, 1;
	@%p9 bra 	$L__BB2_19;
	shl.b32 	%r52, %r82, 5;
	or.b32  	%r14, %r52, %r1;
	setp.ge.s32 	%p10, %r14, %r5;
	@%p10 bra 	$L__BB2_16;
	shl.b32 	%r53, %r14, 1;
	mul.wide.u32 	%rd20, %r53, 16;
	add.s64 	%rd21, %rd2, %rd20;
	ld.global.v4.f32 	{%f142, %f143, %f144, %f145}, [%rd21];
	mul.wide.u32 	%rd22, %r14, 16;
	add.s64 	%rd23, %rd3, %rd22;
	ld.global.v4.f32 	{%f146, %f147, %f148, %f149}, [%rd23];
	mov.b32 	%r54, %f146;
	mov.b32 	{%rs33, %rs34}, %r54;
	// begin inline asm
	{  cvt.f32.f16 %f134, %rs33;}

	// end inline asm
	fma.rn.f32 	%f150, %f142, %f134, %f228;
	// begin inline asm
	{  cvt.f32.f16 %f135, %rs34;}

	// end inline asm
	fma.rn.f32 	%f151, %f143, %f135, %f150;
	mov.b32 	%r55, %f147;
	mov.b32 	{%rs35, %rs36}, %r55;
	// begin inline asm
	{  cvt.f32.f16 %f136, %rs35;}

	// end inline asm
	fma.rn.f32 	%f152, %f144, %f136, %f151;
	// begin inline asm
	{  cvt.f32.f16 %f137, %rs36;}

	// end inline asm
	fma.rn.f32 	%f153, %f145, %f137, %f152;
	ld.global.v4.f32 	{%f154, %f155, %f156, %f157}, [%rd21+16];
	mov.b32 	%r56, %f148;
	mov.b32 	{%rs37, %rs38}, %r56;
	// begin inline asm
	{  cvt.f32.f16 %f138, %rs37;}

	// end inline asm
	fma.rn.f32 	%f158, %f154, %f138, %f153;
	// begin inline asm
	{  cvt.f32.f16 %f139, %rs38;}

	// end inline asm
	fma.rn.f32 	%f159, %f155, %f139, %f158;
	mov.b32 	%r57, %f149;
	mov.b32 	{%rs39, %rs40}, %r57;
	// begin inline asm
	{  cvt.f32.f16 %f140, %rs39;}

	// end inline asm
	fma.rn.f32 	%f160, %f156, %f140, %f159;
	// begin inline asm
	{  cvt.f32.f16 %f141, %rs40;}

	// end inline asm
	fma.rn.f32 	%f228, %f157, %f141, %f160;
$L__BB2_16:
	add.s32 	%r15, %r14, 32;
	setp.ge.s32 	%p11, %r15, %r5;
	@%p11 bra 	$L__BB2_18;
	shl.b32 	%r58, %r15, 1;
	mul.wide.u32 	%rd24, %r58, 16;
	add.s64 	%rd25, %rd2, %rd24;
	ld.global.v4.f32 	{%f169, %f170, %f171, %f172}, [%rd25];
	mul.wide.u32 	%rd26, %r15, 16;
	add.s64 	%rd27, %rd3, %rd26;
	ld.global.v4.f32 	{%f173, %f174, %f175, %f176}, [%rd27];
	mov.b32 	%r59, %f173;
	mov.b32 	{%rs41, %rs42}, %r59;
	// begin inline asm
	{  cvt.f32.f16 %f161, %rs41;}

	// end inline asm
	fma.rn.f32 	%f177, %f169, %f161, %f228;
	// begin inline asm
	{  cvt.f32.f16 %f162, %rs42;}

	// end inline asm
	fma.rn.f32 	%f178, %f170, %f162, %f177;
	mov.b32 	%r60, %f174;
	mov.b32 	{%rs43, %rs44}, %r60;
	// begin inline asm
	{  cvt.f32.f16 %f163, %rs43;}

	// end inline asm
	fma.rn.f32 	%f179, %f171, %f163, %f178;
	// begin inline asm
	{  cvt.f32.f16 %f164, %rs44;}

	// end inline asm
	fma.rn.f32 	%f180, %f172, %f164, %f179;
	ld.global.v4.f32 	{%f181, %f182, %f183, %f184}, [%rd25+16];
	mov.b32 	%r61, %f175;
	mov.b32 	{%rs45, %rs46}, %r61;
	// begin inline asm
	{  cvt.f32.f16 %f165, %rs45;}

	// end inline asm
	fma.rn.f32 	%f185, %f181, %f165, %f180;
	// begin inline asm
	{  cvt.f32.f16 %f166, %rs46;}

	// end inline asm
	fma.rn.f32 	%f186, %f182, %f166, %f185;
	mov.b32 	%r62, %f176;
	mov.b32 	{%rs47, %rs48}, %r62;
	// begin inline asm
	{  cvt.f32.f16 %f167, %rs47;}

	// end inline asm
	fma.rn.f32 	%f187, %f183, %f167, %f186;
	// begin inline asm
	{  cvt.f32.f16 %f168, %rs48;}

	// end inline asm
	fma.rn.f32 	%f228, %f184, %f168, %f187;
$L__BB2_18:
	add.s32 	%r82, %r82, 2;
$L__BB2_19:
	and.b32  	%r63, %r2, 8;
	setp.eq.s32 	%p12, %r63, 0;
	@%p12 bra 	$L__BB2_22;
	shl.b32 	%r64, %r82, 5;
	or.b32  	%r18, %r64, %r1;
	setp.ge.s32 	%p13, %r18, %r5;
	@%p13 bra 	$L__BB2_22;
	shl.b32 	%r65, %r18, 1;
	mul.wide.u32 	%rd28, %r65, 16;
	add.s64 	%rd29, %rd2, %rd28;
	ld.global.v4.f32 	{%f196, %f197, %f198, %f199}, [%rd29];
	mul.wide.u32 	%rd30, %r18, 16;
	add.s64 	%rd31, %rd3, %rd30;
	ld.global.v4.f32 	{%f200, %f201, %f202, %f203}, [%rd31];
	mov.b32 	%r66, %f200;
	mov.b32 	{%rs49, %rs50}, %r66;
	// begin inline asm
	{  cvt.f32.f16 %f188, %rs49;}

	// end inline asm
	fma.rn.f32 	%f204, %f196, %f188, %f228;
	// begin inline asm
	{  cvt.f32.f16 %f189, %rs50;}

	// end inline asm
	fma.rn.f32 	%f205, %f197, %f189, %f204;
	mov.b32 	%r67, %f201;
	mov.b32 	{%rs51, %rs52}, %r67;
	// begin inline asm
	{  cvt.f32.f16 %f190, %rs51;}

	// end inline asm
	fma.rn.f32 	%f206, %f198, %f190, %f205;
	// begin inline asm
	{  cvt.f32.f16 %f191, %rs52;}

	// end inline asm
	fma.rn.f32 	%f207, %f199, %f191, %f206;
	ld.global.v4.f32 	{%f208, %f209, %f210, %f211}, [%rd29+16];
	mov.b32 	%r68, %f202;
	mov.b32 	{%rs53, %rs54}, %r68;
	// begin inline asm
	{  cvt.f32.f16 %f192, %rs53;}

	// end inline asm
	fma.rn.f32 	%f212, %f208, %f192, %f207;
	// begin inline asm
	{  cvt.f32.f16 %f193, %rs54;}

	// end inline asm
	fma.rn.f32 	%f213, %f209, %f193, %f212;
	mov.b32 	%r69, %f203;
	mov.b32 	{%rs55, %rs56}, %r69;
	// begin inline asm
	{  cvt.f32.f16 %f194, %rs55;}

	// end inline asm
	fma.rn.f32 	%f214, %f210, %f194, %f213;
	// begin inline asm
	{  cvt.f32.f16 %f195, %rs56;}

	// end inline asm
	fma.rn.f32 	%f228, %f211, %f195, %f214;
$L__BB2_22:
	mov.b32 	%r70, %f228;
	shfl.sync.down.b32	%r71|%p14, %r70, 16, 31, -1;
	mov.b32 	%f215, %r71;
	add.f32 	%f216, %f228, %f215;
	mov.b32 	%r72, %f216;
	shfl.sync.down.b32	%r73|%p15, %r72, 8, 31, -1;
	mov.b32 	%f217, %r73;
	add.f32 	%f218, %f216, %f217;
	mov.b32 	%r74, %f218;
	shfl.sync.down.b32	%r75|%p16, %r74, 4, 31, -1;
	mov.b32 	%f219, %r75;
	add.f32 	%f220, %f218, %f219;
	mov.b32 	%r76, %f220;
	shfl.sync.down.b32	%r77|%p17, %r76, 2, 31, -1;
	mov.b32 	%f221, %r77;
	add.f32 	%f222, %f220, %f221;
	mov.b32 	%r78, %f222;
	shfl.sync.down.b32	%r79|%p18, %r78, 1, 31, -1;
	mov.b32 	%f223, %r79;
	add.f32 	%f20, %f222, %f223;
	setp.ne.s32 	%p19, %r1, 0;
	cvta.to.global.u64 	%rd32, %rd6;
	mul.wide.u32 	%rd33, %r3, 4;
	add.s64 	%rd5, %rd32, %rd33;
	@%p19 bra 	$L__BB2_24;
	st.global.f32 	[%rd5], %f20;
$L__BB2_24:
	setp.eq.s64 	%p20, %rd7, 0;
	@%p20 bra 	$L__BB2_26;
	cvta.to.global.u64 	%rd34, %rd7;
	mul.wide.u32 	%rd35, %r3, 2;
	add.s64 	%rd36, %rd34, %rd35;
	ld.global.u16 	%rs57, [%rd36];
	// begin inline asm
	{  cvt.f32.f16 %f224, %rs57;}

	// end inline asm
	ld.global.f32 	%f225, [%rd5];
	add.f32 	%f226, %f224, %f225;
	st.global.f32 	[%rd5], %f226;
$L__BB2_26:
	ret;

}
	// .globl	_Z12rope_forwardPffiiii
.visible .entry _Z12rope_forwardPffiiii(
	.param .u64 .ptr .align 1 _Z12rope_forwardPffiiii_param_0,
	.param .f32 _Z12rope_forwardPffiiii_param_1,
	.param .u32 _Z12rope_forwardPffiiii_param_2,
	.param .u32 _Z12rope_forwardPffiiii_param_3,
	.param .u32 _Z12rope_forwardPffiiii_param_4,
	.param .u32 _Z12rope_forwardPffiiii_param_5
)
{
	.local .align 4 .b8 	__local_depot3[28];
	.reg .b64 	%SP;
	.reg .b64 	%SPL;
	.reg .pred 	%p<42>;
	.reg .b32 	%r<111>;
	.reg .b32 	%f<136>;
	.reg .b64 	%rd<45>;
	.reg .b64 	%fd<5>;

	mov.u64 	%SPL, __local_depot3;
	ld.param.f32 	%f25, [_Z12rope_forwardPffiiii_param_1];
	ld.param.u32 	%r32, [_Z12rope_forwardPffiiii_param_4];
	add.u64 	%rd1, %SPL, 0;
	add.u64 	%rd2, %SPL, 0;
	mov.u32 	%r102, %tid.x;
	shr.u32 	%r34, %r32, 31;
	add.s32 	%r35, %r32, %r34;
	shr.s32 	%r2, %r35, 1;
	setp.ge.s32 	%p2, %r102, %r2;
	@%p2 bra 	$L__BB3_26;
	abs.f32 	%f26, %f25;
	setp.lt.f32 	%p3, %f26, 0f00800000;
	mul.f32 	%f27, %f26, 0f4B800000;
	selp.f32 	%f28, %f27, %f26, %p3;
	selp.f32 	%f29, 0fC1C00000, 0f00000000, %p3;
	mov.b32 	%r36, %f28;
	add.s32 	%r37, %r36, -1060439283;
	and.b32  	%r38, %r37, -8388608;
	sub.s32 	%r39, %r36, %r38;
	mov.b32 	%f30, %r39;
	cvt.rn.f32.s32 	%f31, %r38;
	fma.rn.f32 	%f32, %f31, 0f34000000, %f29;
	add.f32 	%f33, %f30, 0fBF800000;
	add.f32 	%f34, %f30, 0f3F800000;
	rcp.approx.ftz.f32 	%f35, %f34;
	add.f32 	%f36, %f33, %f33;
	mul.f32 	%f37, %f36, %f35;
	mul.f32 	%f38, %f37, %f37;
	sub.f32 	%f39, %f33, %f37;
	add.f32 	%f40, %f39, %f39;
	neg.f32 	%f41, %f37;
	fma.rn.f32 	%f42, %f41, %f33, %f40;
	mul.rn.f32 	%f43, %f35, %f42;
	fma.rn.f32 	%f44, %f38, 0f3A2C32E4, 0f3B52E7DB;
	fma.rn.f32 	%f45, %f44, %f38, 0f3C93BB73;
	fma.rn.f32 	%f46, %f45, %f38, 0f3DF6384F;
	mul.rn.f32 	%f47, %f46, %f38;
	fma.rn.f32 	%f48, %f37, 0f3FB8AA3B, %f32;
	sub.f32 	%f49, %f32, %f48;
	fma.rn.f32 	%f50, %f37, 0f3FB8AA3B, %f49;
	fma.rn.f32 	%f51, %f43, 0f3FB8AA3B, %f50;
	fma.rn.f32 	%f52, %f37, 0f32A55E34, %f51;
	mul.f32 	%f53, %f47, 0f40400000;
	fma.rn.f32 	%f54, %f53, %f43, %f52;
	fma.rn.f32 	%f55, %f47, %f37, %f54;
	add.rn.f32 	%f2, %f48, %f55;
	neg.f32 	%f56, %f48;
	add.rn.f32 	%f57, %f2, %f56;
	neg.f32 	%f58, %f57;
	add.rn.f32 	%f3, %f55, %f58;
	setp.eq.f32 	%p4, %f25, 0f00000000;
	setp.eq.f32 	%p5, %f26, 0f7F800000;
	or.pred  	%p1, %p4, %p5;
	add.f32 	%f59, %f25, %f25;
	mov.b32 	%r3, %f59;
	mul.wide.s32 	%rd20, %r2, 4;
	mov.u64 	%rd31, __cudart_i2opi_f;
	not.pred 	%p15, %p1;
$L__BB3_2:
	ld.param.u32 	%r100, [_Z12rope_forwardPffiiii_param_4];
	ld.param.u32 	%r99, [_Z12rope_forwardPffiiii_param_3];
	ld.param.u64 	%rd40, [_Z12rope_forwardPffiiii_param_0];
	setp.eq.f32 	%p6, %f25, 0f3F800000;
	mov.u32 	%r40, %ctaid.x;
	mov.u32 	%r41, %ctaid.y;
	mad.lo.s32 	%r42, %r99, %r40, %r41;
	mad.lo.s32 	%r43, %r42, %r100, %r102;
	cvta.to.global.u64 	%rd18, %rd40;
	mul.wide.s32 	%rd19, %r43, 4;
	add.s64 	%rd3, %rd18, %rd19;
	ld.global.f32 	%f4, [%rd3];
	add.s64 	%rd4, %rd3, %rd20;
	ld.global.f32 	%f5, [%rd4];
	shl.b32 	%r44, %r102, 1;
	cvt.rn.f32.u32 	%f61, %r44;
	cvt.rn.f32.s32 	%f62, %r100;
	div.rn.f32 	%f63, %f61, %f62;
	mul.f32 	%f64, %f63, 0f3F000000;
	cvt.rzi.f32.f32 	%f65, %f64;
	add.f32 	%f66, %f65, %f65;
	sub.f32 	%f67, %f63, %f66;
	abs.f32 	%f7, %f67;
	mul.rn.f32 	%f68, %f2, %f63;
	neg.f32 	%f69, %f68;
	fma.rn.f32 	%f70, %f2, %f63, %f69;
	fma.rn.f32 	%f71, %f3, %f63, %f70;
	cvt.rni.f32.f32 	%f72, %f68;
	sub.f32 	%f73, %f68, %f72;
	add.f32 	%f74, %f73, %f71;
	fma.rn.f32 	%f75, %f74, 0f391FCB8E, 0f3AAF85ED;
	fma.rn.f32 	%f76, %f75, %f74, 0f3C1D9856;
	fma.rn.f32 	%f77, %f76, %f74, 0f3D6357BB;
	fma.rn.f32 	%f78, %f77, %f74, 0f3E75FDEC;
	fma.rn.f32 	%f79, %f78, %f74, 0f3F317218;
	fma.rn.f32 	%f80, %f79, %f74, 0f3F800000;
	cvt.rzi.s32.f32 	%r45, %f72;
	setp.gt.f32 	%p7, %f72, 0f00000000;
	selp.b32 	%r46, 0, -2097152000, %p7;
	add.s32 	%r47, %r46, 2130706432;
	mov.b32 	%f81, %r47;
	mul.f32 	%f82, %f80, %f81;
	shl.b32 	%r48, %r45, 23;
	sub.s32 	%r49, %r48, %r46;
	mov.b32 	%f83, %r49;
	mul.f32 	%f84, %f82, %f83;
	abs.f32 	%f85, %f68;
	setp.gt.f32 	%p8, %f85, 0f43180000;
	setp.lt.f32 	%p9, %f68, 0f00000000;
	selp.f32 	%f86, 0f00000000, 0f7F800000, %p9;
	selp.f32 	%f8, %f86, %f84, %p8;
	setp.eq.f32 	%p10, %f63, 0f00000000;
	or.pred  	%p11, %p6, %p10;
	mov.f32 	%f133, 0f3F800000;
	@%p11 bra 	$L__BB3_9;
	setp.num.f32 	%p12, %f26, %f26;
	abs.f32 	%f87, %f63;
	setp.num.f32 	%p13, %f87, %f87;
	and.pred  	%p14, %p12, %p13;
	@%p14 bra 	$L__BB3_5;
	add.rn.f32 	%f133, %f25, %f63;
	bra.uni 	$L__BB3_9;
$L__BB3_5:
	@%p15 bra 	$L__BB3_7;
	setp.neu.f32 	%p23, %f7, 0f3F800000;
	setp.lt.f32 	%p24, %f63, 0f00000000;
	xor.b32  	%r50, %r3, 2139095040;
	selp.b32 	%r51, %r50, %r3, %p24;
	and.b32  	%r52, %r51, 2147483647;
	selp.b32 	%r53, %r52, %r51, %p23;
	mov.b32 	%f133, %r53;
	bra.uni 	$L__BB3_9;
$L__BB3_7:
	setp.geu.f32 	%p16, %f25, 0f00000000;
	setp.eq.f32 	%p17, %f25, 0fBF800000;
	setp.eq.f32 	%p18, %f87, 0f7F800000;
	and.pred  	%p19, %p17, %p18;
	or.pred  	%p20, %p19, %p16;
	selp.f32 	%f133, 0f3F800000, %f8, %p19;
	@%p20 bra 	$L__BB3_9;
	setp.neu.f32 	%p21, %f7, 0f3F800000;
	neg.f32 	%f88, %f8;
	selp.f32 	%f89, %f8, %f88, %p21;
	cvt.rmi.f32.f32 	%f90, %f63;
	setp.neu.f32 	%p22, %f63, %f90;
	selp.f32 	%f133, 0f7FFFFFFF, %f89, %p22;
$L__BB3_9:
	ld.param.u32 	%r101, [_Z12rope_forwardPffiiii_param_5];
	rcp.rn.f32 	%f91, %f133;
	cvt.rn.f32.s32 	%f92, %r101;
	mul.f32 	%f15, %f91, %f92;
	mul.f32 	%f93, %f15, 0f3F22F983;
	cvt.rni.s32.f32 	%r110, %f93;
	cvt.rn.f32.s32 	%f94, %r110;
	fma.rn.f32 	%f95, %f94, 0fBFC90FDA, %f15;
	fma.rn.f32 	%f96, %f94, 0fB3A22168, %f95;
	fma.rn.f32 	%f135, %f94, 0fA7C234C5, %f96;
	abs.f32 	%f17, %f15;
	setp.ltu.f32 	%p25, %f17, 0f47CE4780;
	mov.u32 	%r106, %r110;
	mov.f32 	%f134, %f135;
	@%p25 bra 	$L__BB3_17;
	setp.neu.f32 	%p26, %f17, 0f7F800000;
	@%p26 bra 	$L__BB3_12;
	mov.f32 	%f99, 0f00000000;
	mul.rn.f32 	%f134, %f15, %f99;
	mov.b32 	%r106, 0;
	bra.uni 	$L__BB3_17;
$L__BB3_12:
	mov.b32 	%r6, %f15;
	mov.b64 	%rd43, 0;
	mov.b32 	%r103, 0;
	mov.u64 	%rd41, __cudart_i2opi_f;
	mov.u64 	%rd42, %rd2;
$L__BB3_13:
	.pragma "nounroll";
	ld.global.nc.u32 	%r55, [%rd41];
	shl.b32 	%r56, %r6, 8;
	or.b32  	%r57, %r56, -2147483648;
	mad.wide.u32 	%rd23, %r55, %r57, %rd43;
	shr.u64 	%rd43, %rd23, 32;
	st.local.u32 	[%rd42], %rd23;
	add.s32 	%r103, %r103, 1;
	add.s64 	%rd42, %rd42, 4;
	add.s64 	%rd41, %rd41, 4;
	setp.ne.s32 	%p27, %r103, 6;
	@%p27 bra 	$L__BB3_13;
	shr.u32 	%r58, %r6, 23;
	st.local.u32 	[%rd2+24], %rd43;
	and.b32  	%r9, %r58, 31;
	and.b32  	%r59, %r58, 224;
	add.s32 	%r60, %r59, -128;
	shr.u32 	%r61, %r60, 5;
	mul.wide.u32 	%rd24, %r61, 4;
	sub.s64 	%rd11, %rd2, %rd24;
	ld.local.u32 	%r104, [%rd11+24];
	ld.local.u32 	%r105, [%rd11+20];
	setp.eq.s32 	%p28, %r9, 0;
	@%p28 bra 	$L__BB3_16;
	shf.l.wrap.b32 	%r104, %r105, %r104, %r9;
	ld.local.u32 	%r62, [%rd11+16];
	shf.l.wrap.b32 	%r105, %r62, %r105, %r9;
$L__BB3_16:
	shr.u32 	%r63, %r104, 30;
	shf.l.wrap.b32 	%r64, %r105, %r104, 2;
	shl.b32 	%r65, %r105, 2;
	shr.u32 	%r66, %r64, 31;
	add.s32 	%r67, %r66, %r63;
	neg.s32 	%r68, %r67;
	setp.lt.s32 	%p29, %r6, 0;
	selp.b32 	%r106, %r68, %r67, %p29;
	xor.b32  	%r69, %r64, %r6;
	shr.s32 	%r70, %r64, 31;
	xor.b32  	%r71, %r70, %r64;
	xor.b32  	%r72, %r70, %r65;
	cvt.u64.u32 	%rd25, %r71;
	shl.b64 	%rd26, %rd25, 32;
	cvt.u64.u32 	%rd27, %r72;
	or.b64  	%rd28, %rd26, %rd27;
	cvt.rn.f64.s64 	%fd1, %rd28;
	mul.f64 	%fd2, %fd1, 0d3BF921FB54442D19;
	cvt.rn.f32.f64 	%f97, %fd2;
	neg.f32 	%f98, %f97;
	setp.lt.s32 	%p30, %r69, 0;
	selp.f32 	%f134, %f98, %f97, %p30;
$L__BB3_17:
	setp.ltu.f32 	%p31, %f17, 0f47CE4780;
	add.s32 	%r74, %r106, 1;
	mul.rn.f32 	%f100, %f134, %f134;
	and.b32  	%r75, %r106, 1;
	setp.eq.b32 	%p32, %r75, 1;
	selp.f32 	%f101, %f134, 0f3F800000, %p32;
	fma.rn.f32 	%f102, %f100, %f101, 0f00000000;
	fma.rn.f32 	%f103, %f100, 0f37CBAC00, 0fBAB607ED;
	selp.f32 	%f104, 0fB94D4153, %f103, %p32;
	selp.f32 	%f105, 0f3C0885E4, 0f3D2AAABB, %p32;
	fma.rn.f32 	%f106, %f104, %f100, %f105;
	selp.f32 	%f107, 0fBE2AAAA8, 0fBEFFFFFF, %p32;
	fma.rn.f32 	%f108, %f106, %f100, %f107;
	fma.rn.f32 	%f109, %f108, %f102, %f101;
	and.b32  	%r76, %r74, 2;
	setp.eq.s32 	%p33, %r76, 0;
	mov.f32 	%f110, 0f00000000;
	sub.f32 	%f111, %f110, %f109;
	selp.f32 	%f21, %f109, %f111, %p33;
	@%p31 bra 	$L__BB3_25;
	setp.neu.f32 	%p34, %f17, 0f7F800000;
	@%p34 bra 	$L__BB3_20;
	mov.f32 	%f114, 0f00000000;
	mul.rn.f32 	%f135, %f15, %f114;
	mov.b32 	%r110, 0;
	bra.uni 	$L__BB3_25;
$L__BB3_20:
	mov.b32 	%r18, %f15;
	mov.b64 	%rd44, 0;
	mov.b32 	%r107, 0;
$L__BB3_21:
	.pragma "nounroll";
	mul.wide.u32 	%rd30, %r107, 4;
	add.s64 	%rd32, %rd31, %rd30;
	ld.global.nc.u32 	%r78, [%rd32];
	shl.b32 	%r79, %r18, 8;
	or.b32  	%r80, %r79, -2147483648;
	mad.wide.u32 	%rd33, %r78, %r80, %rd44;
	shr.u64 	%rd44, %rd33, 32;
	add.s64 	%rd34, %rd1, %rd30;
	st.local.u32 	[%rd34], %rd33;
	add.s32 	%r107, %r107, 1;
	setp.ne.s32 	%p35, %r107, 6;
	@%p35 bra 	$L__BB3_21;
	shr.u32 	%r81, %r18, 23;
	st.local.u32 	[%rd1+24], %rd44;
	and.b32  	%r21, %r81, 31;
	and.b32  	%r82, %r81, 224;
	add.s32 	%r83, %r82, -128;
	shr.u32 	%r84, %r83, 5;
	mul.wide.u32 	%rd35, %r84, 4;
	sub.s64 	%rd14, %rd1, %rd35;
	ld.local.u32 	%r108, [%rd14+24];
	ld.local.u32 	%r109, [%rd14+20];
	setp.eq.s32 	%p36, %r21, 0;
	@%p36 bra 	$L__BB3_24;
	shf.l.wrap.b32 	%r108, %r109, %r108, %r21;
	ld.local.u32 	%r85, [%rd14+16];
	shf.l.wrap.b32 	%r109, %r85, %r109, %r21;
$L__BB3_24:
	shr.u32 	%r86, %r108, 30;
	shf.l.wrap.b32 	%r87, %r109, %r108, 2;
	shl.b32 	%r88, %r109, 2;
	shr.u32 	%r89, %r87, 31;
	add.s32 	%r90, %r89, %r86;
	neg.s32 	%r91, %r90;
	setp.lt.s32 	%p37, %r18, 0;
	selp.b32 	%r110, %r91, %r90, %p37;
	xor.b32  	%r92, %r87, %r18;
	shr.s32 	%r93, %r87, 31;
	xor.b32  	%r94, %r93, %r87;
	xor.b32  	%r95, %r93, %r88;
	cvt.u64.u32 	%rd36, %r94;
	shl.b64 	%rd37, %rd36, 32;
	cvt.u64.u32 	%rd38, %r95;
	or.b64  	%rd39, %rd37, %rd38;
	cvt.rn.f64.s64 	%fd3, %rd39;
	mul.f64 	%fd4, %fd3, 0d3BF921FB54442D19;
	cvt.rn.f32.f64 	%f112, %fd4;
	neg.f32 	%f113, %f112;
	setp.lt.s32 	%p38, %r92, 0;
	selp.f32 	%f135, %f113, %f112, %p38;
$L__BB3_25:
	mul.rn.f32 	%f115, %f135, %f135;
	and.b32  	%r97, %r110, 1;
	setp.eq.b32 	%p39, %r97, 1;
	selp.f32 	%f116, 0f3F800000, %f135, %p39;
	fma.rn.f32 	%f117, %f115, %f116, 0f00000000;
	fma.rn.f32 	%f118, %f115, 0f37CBAC00, 0fBAB607ED;
	selp.f32 	%f119, %f118, 0fB94D4153, %p39;
	selp.f32 	%f120, 0f3D2AAABB, 0f3C0885E4, %p39;
	fma.rn.f32 	%f121, %f119, %f115, %f120;
	selp.f32 	%f122, 0fBEFFFFFF, 0fBE2AAAA8, %p39;
	fma.rn.f32 	%f123, %f121, %f115, %f122;
	fma.rn.f32 	%f124, %f123, %f117, %f116;
	and.b32  	%r98, %r110, 2;
	setp.eq.s32 	%p40, %r98, 0;
	mov.f32 	%f125, 0f00000000;
	sub.f32 	%f126, %f125, %f124;
	selp.f32 	%f127, %f124, %f126, %p40;
	mul.f32 	%f128, %f4, %f21;
	mul.f32 	%f129, %f5, %f127;
	sub.f32 	%f130, %f128, %f129;
	st.global.f32 	[%rd3], %f130;
	mul.f32 	%f131, %f4, %f127;
	fma.rn.f32 	%f132, %f5, %f21, %f131;
	st.global.f32 	[%rd4], %f132;
	add.s32 	%r102, %r102, 128;
	setp.lt.s32 	%p41, %r102, %r2;
	@%p41 bra 	$L__BB3_2;
$L__BB3_26:
	ret;

}
	// .globl	_Z29group_flash_attention_forwardPfS_S_S_S_iiiiiiiiii
.visible .entry _Z29group_flash_attention_forwardPfS_S_S_S_iiiiiiiiii(
	.param .u64 .ptr .align 1 _Z29group_flash_attention_forwardPfS_S_S_S_iiiiiiiiii_param_0,
	.param .u64 .ptr .align 1 _Z29group_flash_attention_forwardPfS_S_S_S_iiiiiiiiii_param_1,
	.param .u64 .ptr .align 1 _Z29group_flash_attention_forwardPfS_S_S_S_iiiiiiiiii_param_2,
	.param .u64 .ptr .align 1 _Z29group_flash_attention_forwardPfS_S_S_S_iiiiiiiiii_param_3,
	.param .u64 .ptr .align 1 _Z29group_flash_attention_forwardPfS_S_S_S_iiiiiiiiii_param_4,
	.param .u32 _Z29group_flash_attention_forwardPfS_S_S_S_iiiiiiiiii_param_5,
	.param .u32 _Z29group_flash_attention_forwardPfS_S_S_S_iiiiiiiiii_param_6,
	.param .u32 _Z29group_flash_attention_forwardPfS_S_S_S_iiiiiiiiii_param_7,
	.param .u32 _Z29group_flash_attention_forwardPfS_S_S_S_iiiiiiiiii_param_8,
	.param .u32 _Z29group_flash_attention_forwardPfS_S_S_S_iiiiiiiiii_param_9,
	.param .u32 _Z29group_flash_attention_forwardPfS_S_S_S_iiiiiiiiii_param_10,
	.param .u32 _Z29group_flash_attention_forwardPfS_S_S_S_iiiiiiiiii_param_11,
	.param .u32 _Z29group_flash_attention_forwardPfS_S_S_S_iiiiiiiiii_param_12,
	.param .u32 _Z29group_flash_attention_forwardPfS_S_S_S_iiiiiiiiii_param_13,
	.param .u32 _Z29group_flash_attention_forwardPfS_S_S_S_iiiiiiiiii_param_14
)
{
	.reg .pred 	%p<46>;
	.reg .b32 	%r<192>;
	.reg .b32 	%f<299>;
	.reg .b64 	%rd<71>;

	ld.param.u64 	%rd11, [_Z29group_flash_attention_forwardPfS_S_S_S_iiiiiiiiii_param_0];
	ld.param.u64 	%rd12, [_Z29group_flash_attention_forwardPfS_S_S_S_iiiiiiiiii_param_1];
	ld.param.u64 	%rd13, [_Z29group_flash_attention_forwardPfS_S_S_S_iiiiiiiiii_param_2];
	ld.param.u64 	%rd14, [_Z29group_flash_attention_forwardPfS_S_S_S_iiiiiiiiii_param_3];
	ld.param.u32 	%r70, [_Z29group_flash_attention_forwardPfS_S_S_S_iiiiiiiiii_param_6];
	ld.param.u32 	%r71, [_Z29group_flash_attention_forwardPfS_S_S_S_iiiiiiiiii_param_7];
	ld.param.u32 	%r67, [_Z29group_flash_attention_forwardPfS_S_S_S_iiiiiiiiii_param_8];
	ld.param.u32 	%r68, [_Z29group_flash_attention_forwardPfS_S_S_S_iiiiiiiiii_param_10];
	ld.param.u32 	%r72, [_Z29group_flash_attention_forwardPfS_S_S_S_iiiiiiiiii_param_11];
	ld.param.u32 	%r73, [_Z29group_flash_attention_forwardPfS_S_S_S_iiiiiiiiii_param_12];
	ld.param.u32 	%r74, [_Z29group_flash_attention_forwardPfS_S_S_S_iiiiiiiiii_param_13];
	ld.param.u32 	%r69, [_Z29group_flash_attention_forwardPfS_S_S_S_iiiiiiiiii_param_14];
	cvta.to.global.u64 	%rd1, %rd13;
	cvta.to.global.u64 	%rd2, %rd12;
	cvta.to.global.u64 	%rd3, %rd11;
	cvta.to.global.u64 	%rd4, %rd14;
	div.s32 	%r75, %r70, %r71;
	mov.u32 	%r76, %ctaid.x;
	mov.u32 	%r77, %ctaid.y;
	mov.u32 	%r1, %tid.x;
	and.b32  	%r2, %r1, 31;
	mov.b32 	%r78, 1065353216;
	st.shared.u32 	[smem_], %r78;
	mad.lo.s32 	%r79, %r70, %r76, %r77;
	mul.lo.s32 	%r3, %r79, %r67;
	mul.lo.s32 	%r80, %r68, %r76;
	mul.lo.s32 	%r81, %r74, %r68;
	mad.lo.s32 	%r82, %r80, %r73, %r81;
	mul.lo.s32 	%r83, %r72, %r67;
	mul.lo.s32 	%r84, %r83, %r82;
	div.s32 	%r85, %r77, %r75;
	mad.lo.s32 	%r4, %r85, %r67, %r84;
	setp.ge.s32 	%p1, %r2, %r67;
	mov.f32 	%f290, 0f00000000;
	@%p1 bra 	$L__BB4_13;
	not.b32 	%r86, %r2;
	add.s32 	%r87, %r67, %r86;
	shr.u32 	%r88, %r87, 5;
	add.s32 	%r5, %r88, 1;
	and.b32  	%r6, %r5, 15;
	setp.lt.u32 	%p2, %r87, 480;
	mov.f32 	%f290, 0f00000000;
	mov.u32 	%r173, %r2;
	@%p2 bra 	$L__BB4_4;
	and.b32  	%r7, %r5, 268435440;
	mov.b32 	%r172, 0;
	mov.f32 	%f290, 0f00000000;
	mov.u32 	%r173, %r2;
$L__BB4_3:
	.pragma "nounroll";
	add.s32 	%r90, %r173, %r3;
	mul.wide.s32 	%rd15, %r90, 4;
	add.s64 	%rd16, %rd2, %rd15;
	ld.global.f32 	%f40, [%rd16];
	add.s32 	%r91, %r173, %r4;
	mul.wide.s32 	%rd17, %r91, 4;
	add.s64 	%rd18, %rd1, %rd17;
	ld.global.f32 	%f41, [%rd18];
	fma.rn.f32 	%f42, %f40, %f41, %f290;
	ld.global.f32 	%f43, [%rd16+128];
	ld.global.f32 	%f44, [%rd18+128];
	fma.rn.f32 	%f45, %f43, %f44, %f42;
	ld.global.f32 	%f46, [%rd16+256];
	ld.global.f32 	%f47, [%rd18+256];
	fma.rn.f32 	%f48, %f46, %f47, %f45;
	ld.global.f32 	%f49, [%rd16+384];
	ld.global.f32 	%f50, [%rd18+384];
	fma.rn.f32 	%f51, %f49, %f50, %f48;
	ld.global.f32 	%f52, [%rd16+512];
	ld.global.f32 	%f53, [%rd18+512];
	fma.rn.f32 	%f54, %f52, %f53, %f51;
	ld.global.f32 	%f55, [%rd16+640];
	ld.global.f32 	%f56, [%rd18+640];
	fma.rn.f32 	%f57, %f55, %f56, %f54;
	ld.global.f32 	%f58, [%rd16+768];
	ld.global.f32 	%f59, [%rd18+768];
	fma.rn.f32 	%f60, %f58, %f59, %f57;
	ld.global.f32 	%f61, [%rd16+896];
	ld.global.f32 	%f62, [%rd18+896];
	fma.rn.f32 	%f63, %f61, %f62, %f60;
	ld.global.f32 	%f64, [%rd16+1024];
	ld.global.f32 	%f65, [%rd18+1024];
	fma.rn.f32 	%f66, %f64, %f65, %f63;
	ld.global.f32 	%f67, [%rd16+1152];
	ld.global.f32 	%f68, [%rd18+1152];
	fma.rn.f32 	%f69, %f67, %f68, %f66;
	ld.global.f32 	%f70, [%rd16+1280];
	ld.global.f32 	%f71, [%rd18+1280];
	fma.rn.f32 	%f72, %f70, %f71, %f69;
	ld.global.f32 	%f73, [%rd16+1408];
	ld.global.f32 	%f74, [%rd18+1408];
	fma.rn.f32 	%f75, %f73, %f74, %f72;
	ld.global.f32 	%f76, [%rd16+1536];
	ld.global.f32 	%f77, [%rd18+1536];
	fma.rn.f32 	%f78, %f76, %f77, %f75;
	ld.global.f32 	%f79, [%rd16+1664];
	ld.global.f32 	%f80, [%rd18+1664];
	fma.rn.f32 	%f81, %f79, %f80, %f78;
	ld.global.f32 	%f82, [%rd16+1792];
	ld.global.f32 	%f83, [%rd18+1792];
	fma.rn.f32 	%f84, %f82, %f83, %f81;
	ld.global.f32 	%f85, [%rd16+1920];
	ld.global.f32 	%f86, [%rd18+1920];
	fma.rn.f32 	%f290, %f85, %f86, %f84;
	add.s32 	%r173, %r173, 512;
	add.s32 	%r172, %r172, 16;
	setp.ne.s32 	%p3, %r172, %r7;
	@%p3 bra 	$L__BB4_3;
$L__BB4_4:
	setp.eq.s32 	%p4, %r6, 0;
	@%p4 bra 	$L__BB4_13;
	and.b32  	%r13, %r5, 7;
	setp.lt.u32 	%p5, %r6, 8;
	@%p5 bra 	$L__BB4_7;
	add.s32 	%r92, %r173, %r3;
	mul.wide.s32 	%rd19, %r92, 4;
	add.s64 	%rd20, %rd2, %rd19;
	ld.global.f32 	%f88, [%rd20];
	add.s32 	%r93, %r173, %r4;
	mul.wide.s32 	%rd21, %r93, 4;
	add.s64 	%rd22, %rd1, %rd21;
	ld.global.f32 	%f89, [%rd22];
	fma.rn.f32 	%f90, %f88, %f89, %f290;
	ld.global.f32 	%f91, [%rd20+128];
	ld.global.f32 	%f92, [%rd22+128];
	fma.rn.f32 	%f93, %f91, %f92, %f90;
	ld.global.f32 	%f94, [%rd20+256];
	ld.global.f32 	%f95, [%rd22+256];
	fma.rn.f32 	%f96, %f94, %f95, %f93;
	ld.global.f32 	%f97, [%rd20+384];
	ld.global.f32 	%f98, [%rd22+384];
	fma.rn.f32 	%f99, %f97, %f98, %f96;
	ld.global.f32 	%f100, [%rd20+512];
	ld.global.f32 	%f101, [%rd22+512];
	fma.rn.f32 	%f102, %f100, %f101, %f99;
	ld.global.f32 	%f103, [%rd20+640];
	ld.global.f32 	%f104, [%rd22+640];
	fma.rn.f32 	%f105, %f103, %f104, %f102;
	ld.global.f32 	%f106, [%rd20+768];
	ld.global.f32 	%f107, [%rd22+768];
	fma.rn.f32 	%f108, %f106, %f107, %f105;
	ld.global.f32 	%f109, [%rd20+896];
	ld.global.f32 	%f110, [%rd22+896];
	fma.rn.f32 	%f290, %f109, %f110, %f108;
	add.s32 	%r173, %r173, 256;
$L__BB4_7:
	setp.eq.s32 	%p6, %r13, 0;
	@%p6 bra 	$L__BB4_13;
	and.b32  	%r16, %r5, 3;
	setp.lt.u32 	%p7, %r13, 4;
	@%p7 bra 	$L__BB4_10;
	add.s32 	%r94, %r173, %r3;
	mul.wide.s32 	%rd23, %r94, 4;
	add.s64 	%rd24, %rd2, %rd23;
	ld.global.f32 	%f112, [%rd24];
	add.s32 	%r95, %r173, %r4;
	mul.wide.s32 	%rd25, %r95, 4;
	add.s64 	%rd26, %rd1, %rd25;
	ld.global.f32 	%f113, [%rd26];
	fma.rn.f32 	%f114, %f112, %f113, %f290;
	ld.global.f32 	%f115, [%rd24+128];
	ld.global.f32 	%f116, [%rd26+128];
	fma.rn.f32 	%f117, %f115, %f116, %f114;
	ld.global.f32 	%f118, [%rd24+256];
	ld.global.f32 	%f119, [%rd26+256];
	fma.rn.f32 	%f120, %f118, %f119, %f117;
	ld.global.f32 	%f121, [%rd24+384];
	ld.global.f32 	%f122, [%rd26+384];
	fma.rn.f32 	%f290, %f121, %f122, %f120;
	add.s32 	%r173, %r173, 128;
$L__BB4_10:
	setp.eq.s32 	%p8, %r16, 0;
	@%p8 bra 	$L__BB4_13;
	mov.b32 	%r177, 0;
$L__BB4_12:
	.pragma "nounroll";
	add.s32 	%r97, %r173, %r3;
	mul.wide.s32 	%rd27, %r97, 4;
	add.s64 	%rd28, %rd2, %rd27;
	ld.global.f32 	%f123, [%rd28];
	add.s32 	%r98, %r173, %r4;
	mul.wide.s32 	%rd29, %r98, 4;
	add.s64 	%rd30, %rd1, %rd29;
	ld.global.f32 	%f124, [%rd30];
	fma.rn.f32 	%f290, %f123, %f124, %f290;
	add.s32 	%r173, %r173, 32;
	add.s32 	%r177, %r177, 1;
	setp.ne.s32 	%p9, %r177, %r16;
	@%p9 bra 	$L__BB4_12;
$L__BB4_13:
	bar.warp.sync 	-1;
	mov.b32 	%r99, %f290;
	shfl.sync.down.b32	%r100|%p10, %r99, 16, 31, -1;
	mov.b32 	%f125, %r100;
	add.f32 	%f126, %f290, %f125;
	mov.b32 	%r101, %f126;
	shfl.sync.down.b32	%r102|%p11, %r101, 8, 31, -1;
	mov.b32 	%f127, %r102;
	add.f32 	%f128, %f126, %f127;
	mov.b32 	%r103, %f128;
	shfl.sync.down.b32	%r104|%p12, %r103, 4, 31, -1;
	mov.b32 	%f129, %r104;
	add.f32 	%f130, %f128, %f129;
	mov.b32 	%r105, %f130;
	shfl.sync.down.b32	%r106|%p13, %r105, 2, 31, -1;
	mov.b32 	%f131, %r106;
	add.f32 	%f132, %f130, %f131;
	mov.b32 	%r107, %f132;
	shfl.sync.down.b32	%r108|%p14, %r107, 1, 31, -1;
	mov.b32 	%f133, %r108;
	add.f32 	%f14, %f132, %f133;
	bar.warp.sync 	-1;
	setp.ne.s32 	%p15, %r2, 0;
	@%p15 bra 	$L__BB4_15;
	cvt.rn.f32.s32 	%f134, %r67;
	sqrt.rn.f32 	%f135, %f134;
	div.rn.f32 	%f136, %f14, %f135;
	st.shared.f32 	[smem_+4], %f136;
$L__BB4_15:
	setp.ge.s32 	%p16, %r1, %r67;
	@%p16 bra 	$L__BB4_22;
	not.b32 	%r109, %r1;
	add.s32 	%r23, %r67, %r109;
	and.b32  	%r110, %r23, 384;
	setp.eq.s32 	%p17, %r110, 384;
	mov.u32 	%r180, %r1;
	@%p17 bra 	$L__BB4_19;
	shr.u32 	%r112, %r23, 7;
	add.s32 	%r113, %r112, 1;
	and.b32  	%r24, %r113, 3;
	mov.b32 	%r179, 0;
	mov.u32 	%r116, smem_;
	mov.u32 	%r180, %r1;
$L__BB4_18:
	.pragma "nounroll";
	add.s32 	%r114, %r180, %r4;
	mul.wide.s32 	%rd31, %r114, 4;
	add.s64 	%rd32, %rd4, %rd31;
	ld.global.f32 	%f137, [%rd32];
	shl.b32 	%r115, %r180, 2;
	add.s32 	%r117, %r116, %r115;
	st.shared.f32 	[%r117+8], %f137;
	add.s32 	%r118, %r180, %r3;
	mul.wide.s32 	%rd33, %r118, 4;
	add.s64 	%rd34, %rd3, %rd33;
	st.global.f32 	[%rd34], %f137;
	add.s32 	%r180, %r180, 128;
	add.s32 	%r179, %r179, 1;
	setp.ne.s32 	%p18, %r179, %r24;
	@%p18 bra 	$L__BB4_18;
$L__BB4_19:
	setp.lt.u32 	%p19, %r23, 384;
	@%p19 bra 	$L__BB4_22;
	mov.u32 	%r121, smem_;
$L__BB4_21:
	add.s32 	%r119, %r180, %r4;
	mul.wide.s32 	%rd35, %r119, 4;
	add.s64 	%rd36, %rd4, %rd35;
	ld.global.f32 	%f138, [%rd36];
	shl.b32 	%r120, %r180, 2;
	add.s32 	%r122, %r121, %r120;
	st.shared.f32 	[%r122+8], %f138;
	add.s32 	%r123, %r180, %r3;
	mul.wide.s32 	%rd37, %r123, 4;
	add.s64 	%rd38, %rd3, %rd37;
	st.global.f32 	[%rd38], %f138;
	ld.global.f32 	%f139, [%rd36+512];
	st.shared.f32 	[%r122+520], %f139;
	st.global.f32 	[%rd38+512], %f139;
	ld.global.f32 	%f140, [%rd36+1024];
	st.shared.f32 	[%r122+1032], %f140;
	st.global.f32 	[%rd38+1024], %f140;
	ld.global.f32 	%f141, [%rd36+1536];
	st.shared.f32 	[%r122+1544], %f141;
	st.global.f32 	[%rd38+1536], %f141;
	add.s32 	%r180, %r180, 512;
	setp.lt.s32 	%p20, %r180, %r67;
	@%p20 bra 	$L__BB4_21;
$L__BB4_22:
	bar.sync 	0;
	setp.lt.s32 	%p21, %r69, 1;
	@%p21 bra 	$L__BB4_46;
	mov.u32 	%r125, %ntid.x;
	mul.lo.s32 	%r32, %r68, %r67;
	cvt.rn.f32.s32 	%f15, %r67;
	not.b32 	%r126, %r2;
	add.s32 	%r33, %r67, %r126;
	shr.u32 	%r127, %r33, 5;
	add.s32 	%r128, %r127, 1;
	and.b32  	%r34, %r128, 15;
	and.b32  	%r35, %r128, 7;
	add.s32 	%r36, %r1, %r125;
	max.s32 	%r129, %r67, %r36;
	setp.lt.s32 	%p22, %r36, %r67;
	selp.u32 	%r130, 1, 0, %p22;
	add.s32 	%r131, %r36, %r130;
	sub.s32 	%r132, %r129, %r131;
	div.u32 	%r133, %r132, %r125;
	add.s32 	%r37, %r133, %r130;
	and.b32  	%r38, %r128, 3;
	shl.b32 	%r134, %r1, 2;
	mov.u32 	%r135, smem_;
	add.s32 	%r136, %r135, %r134;
	add.s32 	%r39, %r136, 8;
	add.s32 	%r137, %r1, %r3;
	mul.wide.s32 	%rd39, %r137, 4;
	add.s64 	%rd5, %rd3, %rd39;
	shl.b32 	%r40, %r125, 2;
	add.s32 	%r41, %r39, %r40;
	cvt.u64.u32 	%rd40, %r40;
	add.s64 	%rd6, %rd5, %rd40;
	add.s32 	%r42, %r36, %r125;
	add.s32 	%r43, %r42, %r125;
	mov.b32 	%r182, 1;
	sqrt.rn.f32 	%f245, %f15;
$L__BB4_24:
	mov.u32 	%r44, %r182;
	setp.ge.s32 	%p23, %r2, %r67;
	mad.lo.s32 	%r45, %r32, %r44, %r4;
	mov.f32 	%f298, 0f00000000;
	@%p23 bra 	$L__BB4_38;
	setp.lt.u32 	%p24, %r33, 480;
	mov.f32 	%f298, 0f00000000;
	mov.u32 	%r187, %r2;
	@%p24 bra 	$L__BB4_28;
	shr.u32 	%r138, %r33, 5;
	add.s32 	%r139, %r138, 1;
	and.b32  	%r140, %r139, 268435440;
	neg.s32 	%r185, %r140;
	add.s32 	%r184, %r3, %r2;
	add.s32 	%r183, %r2, %r45;
	mov.f32 	%f298, 0f00000000;
	mov.u32 	%r187, %r2;
$L__BB4_27:
	.pragma "nounroll";
	mul.wide.s32 	%rd41, %r184, 4;
	add.s64 	%rd42, %rd2, %rd41;
	mul.wide.s32 	%rd43, %r183, 4;
	add.s64 	%rd44, %rd1, %rd43;
	ld.global.f32 	%f146, [%rd42];
	ld.global.f32 	%f147, [%rd44];
	fma.rn.f32 	%f148, %f146, %f147, %f298;
	ld.global.f32 	%f149, [%rd42+128];
	ld.global.f32 	%f150, [%rd44+128];
	fma.rn.f32 	%f151, %f149, %f150, %f148;
	ld.global.f32 	%f152, [%rd42+256];
	ld.global.f32 	%f153, [%rd44+256];
	fma.rn.f32 	%f154, %f152, %f153, %f151;
	ld.global.f32 	%f155, [%rd42+384];
	ld.global.f32 	%f156, [%rd44+384];
	fma.rn.f32 	%f157, %f155, %f156, %f154;
	ld.global.f32 	%f158, [%rd42+512];
	ld.global.f32 	%f159, [%rd44+512];
	fma.rn.f32 	%f160, %f158, %f159, %f157;
	ld.global.f32 	%f161, [%rd42+640];
	ld.global.f32 	%f162, [%rd44+640];
	fma.rn.f32 	%f163, %f161, %f162, %f160;
	ld.global.f32 	%f164, [%rd42+768];
	ld.global.f32 	%f165, [%rd44+768];
	fma.rn.f32 	%f166, %f164, %f165, %f163;
	ld.global.f32 	%f167, [%rd42+896];
	ld.global.f32 	%f168, [%rd44+896];
	fma.rn.f32 	%f169, %f167, %f168, %f166;
	ld.global.f32 	%f170, [%rd42+1024];
	ld.global.f32 	%f171, [%rd44+1024];
	fma.rn.f32 	%f172, %f170, %f171, %f169;
	ld.global.f32 	%f173, [%rd42+1152];
	ld.global.f32 	%f174, [%rd44+1152];
	fma.rn.f32 	%f175, %f173, %f174, %f172;
	ld.global.f32 	%f176, [%rd42+1280];
	ld.global.f32 	%f177, [%rd44+1280];
	fma.rn.f32 	%f178, %f176, %f177, %f175;
	ld.global.f32 	%f179, [%rd42+1408];
	ld.global.f32 	%f180, [%rd44+1408];
	fma.rn.f32 	%f181, %f179, %f180, %f178;
	ld.global.f32 	%f182, [%rd42+1536];
	ld.global.f32 	%f183, [%rd44+1536];
	fma.rn.f32 	%f184, %f182, %f183, %f181;
	ld.global.f32 	%f185, [%rd42+1664];
	ld.global.f32 	%f186, [%rd44+1664];
	fma.rn.f32 	%f187, %f185, %f186, %f184;
	ld.global.f32 	%f188, [%rd42+1792];
	ld.global.f32 	%f189, [%rd44+1792];
	fma.rn.f32 	%f190, %f188, %f189, %f187;
	ld.global.f32 	%f191, [%rd42+1920];
	ld.global.f32 	%f192, [%rd44+1920];
	fma.rn.f32 	%f298, %f191, %f192, %f190;
	add.s32 	%r187, %r187, 512;
	add.s32 	%r185, %r185, 16;
	add.s32 	%r184, %r184, 512;
	add.s32 	%r183, %r183, 512;
	setp.ne.s32 	%p25, %r185, 0;
	@%p25 bra 	$L__BB4_27;
$L__BB4_28:
	setp.eq.s32 	%p26, %r34, 0;
	@%p26 bra 	$L__BB4_38;
	add.s32 	%r141, %r34, -1;
	setp.lt.u32 	%p27, %r141, 7;
	@%p27 bra 	$L__BB4_31;
	add.s32 	%r142, %r187, %r3;
	mul.wide.s32 	%rd45, %r142, 4;
	add.s64 	%rd46, %rd2, %rd45;
	ld.global.f32 	%f194, [%rd46];
	add.s32 	%r143, %r187, %r45;
	mul.wide.s32 	%rd47, %r143, 4;
	add.s64 	%rd48, %rd1, %rd47;
	ld.global.f32 	%f195, [%rd48];
	fma.rn.f32 	%f196, %f194, %f195, %f298;
	ld.global.f32 	%f197, [%rd46+128];
	ld.global.f32 	%f198, [%rd48+128];
	fma.rn.f32 	%f199, %f197, %f198, %f196;
	ld.global.f32 	%f200, [%rd46+256];
	ld.global.f32 	%f201, [%rd48+256];
	fma.rn.f32 	%f202, %f200, %f201, %f199;
	ld.global.f32 	%f203, [%rd46+384];
	ld.global.f32 	%f204, [%rd48+384];
	fma.rn.f32 	%f205, %f203, %f204, %f202;
	ld.global.f32 	%f206, [%rd46+512];
	ld.global.f32 	%f207, [%rd48+512];
	fma.rn.f32 	%f208, %f206, %f207, %f205;
	ld.global.f32 	%f209, [%rd46+640];
	ld.global.f32 	%f210, [%rd48+640];
	fma.rn.f32 	%f211, %f209, %f210, %f208;
	ld.global.f32 	%f212, [%rd46+768];
	ld.global.f32 	%f213, [%rd48+768];
	fma.rn.f32 	%f214, %f212, %f213, %f211;
	ld.global.f32 	%f215, [%rd46+896];
	ld.global.f32 	%f216, [%rd48+896];
	fma.rn.f32 	%f298, %f215, %f216, %f214;
	add.s32 	%r187, %r187, 256;
$L__BB4_31:
	setp.eq.s32 	%p28, %r35, 0;
	@%p28 bra 	$L__BB4_38;
	add.s32 	%r144, %r35, -1;
	setp.lt.u32 	%p29, %r144, 3;
	@%p29 bra 	$L__BB4_34;
	add.s32 	%r145, %r187, %r3;
	mul.wide.s32 	%rd49, %r145, 4;
	add.s64 	%rd50, %rd2, %rd49;
	ld.global.f32 	%f218, [%rd50];
	add.s32 	%r146, %r187, %r45;
	mul.wide.s32 	%rd51, %r146, 4;
	add.s64 	%rd52, %rd1, %rd51;
	ld.global.f32 	%f219, [%rd52];
	fma.rn.f32 	%f220, %f218, %f219, %f298;
	ld.global.f32 	%f221, [%rd50+128];
	ld.global.f32 	%f222, [%rd52+128];
	fma.rn.f32 	%f223, %f221, %f222, %f220;
	ld.global.f32 	%f224, [%rd50+256];
	ld.global.f32 	%f225, [%rd52+256];
	fma.rn.f32 	%f226, %f224, %f225, %f223;
	ld.global.f32 	%f227, [%rd50+384];
	ld.global.f32 	%f228, [%rd52+384];
	fma.rn.f32 	%f298, %f227, %f228, %f226;
	add.s32 	%r187, %r187, 128;
$L__BB4_34:
	setp.eq.s32 	%p30, %r38, 0;
	@%p30 bra 	$L__BB4_38;
	setp.eq.s32 	%p31, %r38, 1;
	add.s32 	%r147, %r187, %r3;
	mul.wide.s32 	%rd53, %r147, 4;
	add.s64 	%rd7, %rd2, %rd53;
	ld.global.f32 	%f229, [%rd7];
	add.s32 	%r148, %r187, %r45;
	mul.wide.s32 	%rd54, %r148, 4;
	add.s64 	%rd8, %rd1, %rd54;
	ld.global.f32 	%f230, [%rd8];
	fma.rn.f32 	%f298, %f229, %f230, %f298;
	@%p31 bra 	$L__BB4_38;
	setp.eq.s32 	%p32, %r38, 2;
	ld.global.f32 	%f231, [%rd7+128];
	ld.global.f32 	%f232, [%rd8+128];
	fma.rn.f32 	%f298, %f231, %f232, %f298;
	@%p32 bra 	$L__BB4_38;
	ld.global.f32 	%f233, [%rd7+256];
	ld.global.f32 	%f234, [%rd8+256];
	fma.rn.f32 	%f298, %f233, %f234, %f298;
$L__BB4_38:
	setp.ge.s32 	%p33, %r1, %r67;
	bar.warp.sync 	-1;
	mov.b32 	%r149, %f298;
	shfl.sync.bfly.b32	%r150|%p34, %r149, 16, 31, -1;
	mov.b32 	%f235, %r150;
	add.f32 	%f236, %f298, %f235;
	mov.b32 	%r151, %f236;
	shfl.sync.bfly.b32	%r152|%p35, %r151, 8, 31, -1;
	mov.b32 	%f237, %r152;
	add.f32 	%f238, %f236, %f237;
	mov.b32 	%r153, %f238;
	shfl.sync.bfly.b32	%r154|%p36, %r153, 4, 31, -1;
	mov.b32 	%f239, %r154;
	add.f32 	%f240, %f238, %f239;
	mov.b32 	%r155, %f240;
	shfl.sync.bfly.b32	%r156|%p37, %r155, 2, 31, -1;
	mov.b32 	%f241, %r156;
	add.f32 	%f242, %f240, %f241;
	mov.b32 	%r157, %f242;
	shfl.sync.bfly.b32	%r158|%p38, %r157, 1, 31, -1;
	mov.b32 	%f243, %r158;
	add.f32 	%f244, %f242, %f243;
	div.rn.f32 	%f246, %f244, %f245;
	ld.shared.v2.f32 	{%f247, %f248}, [smem_];
	setp.gt.f32 	%p39, %f246, %f248;
	selp.f32 	%f30, %f246, %f248, %p39;
	sub.f32 	%f249, %f248, %f30;
	mul.f32 	%f250, %f249, 0f3FB8AA3B;
	ex2.approx.f32 	%f251, %f250;
	mul.f32 	%f31, %f247, %f251;
	sub.f32 	%f252, %f246, %f30;
	mul.f32 	%f253, %f252, 0f3FB8AA3B;
	ex2.approx.f32 	%f32, %f253;
	add.f32 	%f33, %f31, %f32;
	bar.sync 	0;
	@%p33 bra 	$L__BB4_45;
	and.b32  	%r62, %r37, 3;
	setp.eq.s32 	%p40, %r62, 3;
	div.rn.f32 	%f34, %f31, %f33;
	div.rn.f32 	%f35, %f32, %f33;
	mov.u32 	%r190, %r1;
	@%p40 bra 	$L__BB4_43;
	setp.eq.s32 	%p41, %r62, 0;
	ld.shared.f32 	%f254, [%r39];
	add.s32 	%r159, %r1, %r45;
	mul.wide.s32 	%rd55, %r159, 4;
	add.s64 	%rd9, %rd4, %rd55;
	ld.global.f32 	%f255, [%rd9];
	mul.f32 	%f256, %f35, %f255;
	fma.rn.f32 	%f257, %f34, %f254, %f256;
	st.shared.f32 	[%r39], %f257;
	st.global.f32 	[%rd5], %f257;
	mov.u32 	%r190, %r36;
	@%p41 bra 	$L__BB4_43;
	and.b32  	%r160, %r37, 3;
	setp.eq.s32 	%p42, %r160, 1;
	cvt.u64.u32 	%rd56, %r40;
	ld.shared.f32 	%f258, [%r41];
	add.s64 	%rd10, %rd9, %rd56;
	ld.global.f32 	%f259, [%rd10];
	mul.f32 	%f260, %f35, %f259;
	fma.rn.f32 	%f261, %f34, %f258, %f260;
	st.shared.f32 	[%r41], %f261;
	st.global.f32 	[%rd6], %f261;
	mov.u32 	%r190, %r42;
	@%p42 bra 	$L__BB4_43;
	cvt.u64.u32 	%rd57, %r40;
	add.s32 	%r161, %r41, %r40;
	ld.shared.f32 	%f262, [%r161];
	add.s64 	%rd58, %rd10, %rd57;
	ld.global.f32 	%f263, [%rd58];
	mul.f32 	%f264, %f35, %f263;
	fma.rn.f32 	%f265, %f34, %f262, %f264;
	st.shared.f32 	[%r161], %f265;
	add.s64 	%rd59, %rd6, %rd57;
	st.global.f32 	[%rd59], %f265;
	mov.u32 	%r190, %r43;
$L__BB4_43:
	setp.lt.u32 	%p43, %r37, 3;
	@%p43 bra 	$L__BB4_45;
$L__BB4_44:
	cvt.u64.u32 	%rd60, %r40;
	shl.b32 	%r162, %r190, 2;
	mov.u32 	%r163, smem_;
	add.s32 	%r164, %r163, %r162;
	add.s32 	%r165, %r164, 8;
	ld.shared.f32 	%f266, [%r164+8];
	add.s32 	%r166, %r190, %r45;
	mul.wide.s32 	%rd61, %r166, 4;
	add.s64 	%rd62, %rd4, %rd61;
	ld.global.f32 	%f267, [%rd62];
	mul.f32 	%f268, %f35, %f267;
	fma.rn.f32 	%f269, %f34, %f266, %f268;
	st.shared.f32 	[%r164+8], %f269;
	add.s32 	%r167, %r190, %r3;
	mul.wide.s32 	%rd63, %r167, 4;
	add.s64 	%rd64, %rd3, %rd63;
	st.global.f32 	[%rd64], %f269;
	add.s32 	%r168, %r165, %r40;
	ld.shared.f32 	%f270, [%r168];
	add.s64 	%rd65, %rd62, %rd60;
	ld.global.f32 	%f271, [%rd65];
	mul.f32 	%f272, %f35, %f271;
	fma.rn.f32 	%f273, %f34, %f270, %f272;
	st.shared.f32 	[%r168], %f273;
	add.s64 	%rd66, %rd64, %rd60;
	st.global.f32 	[%rd66], %f273;
	add.s32 	%r169, %r168, %r40;
	ld.shared.f32 	%f274, [%r169];
	add.s64 	%rd67, %rd65, %rd60;
	ld.global.f32 	%f275, [%rd67];
	mul.f32 	%f276, %f35, %f275;
	fma.rn.f32 	%f277, %f34, %f274, %f276;
	st.shared.f32 	[%r169], %f277;
	add.s64 	%rd68, %rd66, %rd60;
	st.global.f32 	[%rd68], %f277;
	add.s32 	%r170, %r169, %r40;
	ld.shared.f32 	%f278, [%r170];
	add.s64 	%rd69, %rd67, %rd60;
	ld.global.f32 	%f279, [%rd69];
	mul.f32 	%f280, %f35, %f279;
	fma.rn.f32 	%f281, %f34, %f278, %f280;
	st.shared.f32 	[%r170], %f281;
	add.s64 	%rd70, %rd68, %rd60;
	st.global.f32 	[%rd70], %f281;
	add.s32 	%r190, %r40, %r190;
	setp.lt.s32 	%p44, %r190, %r67;
	@%p44 bra 	$L__BB4_44;
$L__BB4_45:
	st.shared.v2.f32 	[smem_], {%f33, %f30};
	add.s32 	%r182, %r44, 1;
	setp.ne.s32 	%p45, %r44, %r69;
	@%p45 bra 	$L__BB4_24;
$L__BB4_46:
	ret;

}
	// .globl	_Z16residual_forwardPfS_ii
.visible .entry _Z16residual_forwardPfS_ii(
	.param .u64 .ptr .align 1 _Z16residual_forwardPfS_ii_param_0,
	.param .u64 .ptr .align 1 _Z16residual_forwardPfS_ii_param_1,
	.param .u32 _Z16residual_forwardPfS_ii_param_2,
	.param .u32 _Z16residual_forwardPfS_ii_param_3
)
{
	.reg .b32 	%r<8>;
	.reg .b32 	%f<4>;
	.reg .b64 	%rd<8>;

	ld.param.u64 	%rd1, [_Z16residual_forwardPfS_ii_param_0];
	ld.param.u64 	%rd2, [_Z16residual_forwardPfS_ii_param_1];
	ld.param.u32 	%r1, [_Z16residual_forwardPfS_ii_param_3];
	cvta.to.global.u64 	%rd3, %rd1;
	cvta.to.global.u64 	%rd4, %rd2;
	mov.u32 	%r2, %ctaid.x;
	mov.u32 	%r3, %ctaid.y;
	mov.u32 	%r4, %tid.x;
	mov.u32 	%r5, %ntid.x;
	mad.lo.s32 	%r6, %r3, %r5, %r4;
	mad.lo.s32 	%r7, %r1, %r2, %r6;
	mul.wide.s32 	%rd5, %r7, 4;
	add.s64 	%rd6, %rd4, %rd5;
	ld.global.f32 	%f1, [%rd6];
	add.s64 	%rd7, %rd3, %rd5;
	ld.global.f32 	%f2, [%rd7];
	add.f32 	%f3, %f1, %f2;
	st.global.f32 	[%rd7], %f3;
	ret;

}
	// .globl	_Z12silu_forwardPfS_ii
.visible .entry _Z12silu_forwardPfS_ii(
	.param .u64 .ptr .align 1 _Z12silu_forwardPfS_ii_param_0,
	.param .u64 .ptr .align 1 _Z12silu_forwardPfS_ii_param_1,
	.param .u32 _Z12silu_forwardPfS_ii_param_2,
	.param .u32 _Z12silu_forwardPfS_ii_param_3
)
{
	.reg .b32 	%r<8>;
	.reg .b32 	%f<9>;
	.reg .b64 	%rd<8>;

	ld.param.u64 	%rd1, [_Z12silu_forwardPfS_ii_param_0];
	ld.param.u64 	%rd2, [_Z12silu_forwardPfS_ii_param_1];
	ld.param.u32 	%r1, [_Z12silu_forwardPfS_ii_param_3];
	cvta.to.global.u64 	%rd3, %rd2;
	cvta.to.global.u64 	%rd4, %rd1;
	mov.u32 	%r2, %ctaid.x;
	mov.u32 	%r3, %ctaid.y;
	mov.u32 	%r4, %tid.x;
	shl.b32 	%r5, %r3, 7;
	add.s32 	%r6, %r5, %r4;
	mad.lo.s32 	%r7, %r1, %r2, %r6;
	mul.wide.s32 	%rd5, %r7, 4;
	add.s64 	%rd6, %rd4, %rd5;
	ld.global.f32 	%f1, [%rd6];
	mul.f32 	%f2, %f1, 0fBFB8AA3B;
	ex2.approx.f32 	%f3, %f2;
	add.f32 	%f4, %f3, 0f3F800000;
	rcp.rn.f32 	%f5, %f4;
	mul.f32 	%f6, %f1, %f5;
	add.s64 	%rd7, %rd3, %rd5;
	ld.global.f32 	%f7, [%rd7];
	mul.f32 	%f8, %f7, %f6;
	st.global.f32 	[%rd6], %f8;
	ret;

}
	// .globl	_Z14logits_forwardPfS_P6__halfS1_iii
.visible .entry _Z14logits_forwardPfS_P6__halfS1_iii(
	.param .u64 .ptr .align 1 _Z14logits_forwardPfS_P6__halfS1_iii_param_0,
	.param .u64 .ptr .align 1 _Z14logits_forwardPfS_P6__halfS1_iii_param_1,
	.param .u64 .ptr .align 1 _Z14logits_forwardPfS_P6__halfS1_iii_param_2,
	.param .u64 .ptr .align 1 _Z14logits_forwardPfS_P6__halfS1_iii_param_3,
	.param .u32 _Z14logits_forwardPfS_P6__halfS1_iii_param_4,
	.param .u32 _Z14logits_forwardPfS_P6__halfS1_iii_param_5,
	.param .u32 _Z14logits_forwardPfS_P6__halfS1_iii_param_6
)
{
	.reg .pred 	%p<11>;
	.reg .b16 	%rs<31>;
	.reg .b32 	%r<39>;
	.reg .b32 	%f<114>;
	.reg .b64 	%rd<61>;

	ld.param.u64 	%rd16, [_Z14logits_forwardPfS_P6__halfS1_iii_param_0];
	ld.param.u64 	%rd18, [_Z14logits_forwardPfS_P6__halfS1_iii_param_1];
	ld.param.u64 	%rd19, [_Z14logits_forwardPfS_P6__halfS1_iii_param_2];
	ld.param.u64 	%rd17, [_Z14logits_forwardPfS_P6__halfS1_iii_param_3];
	ld.param.u32 	%r21, [_Z14logits_forwardPfS_P6__halfS1_iii_param_5];
	ld.param.u32 	%r22, [_Z14logits_forwardPfS_P6__halfS1_iii_param_6];
	cvta.to.global.u64 	%rd1, %rd19;
	cvta.to.global.u64 	%rd2, %rd18;
	mov.u32 	%r1, %ctaid.x;
	mov.u32 	%r23, %ctaid.y;
	mov.u32 	%r24, %tid.x;
	mov.u32 	%r25, %ntid.x;
	mad.lo.s32 	%r2, %r23, %r25, %r24;
	mul.lo.s32 	%r3, %r22, %r1;
	setp.lt.s32 	%p1, %r21, 1;
	mov.f32 	%f113, 0f00000000;
	@%p1 bra 	$L__BB7_13;
	mul.lo.s32 	%r4, %r21, %r1;
	mul.lo.s32 	%r5, %r21, %r2;
	and.b32  	%r6, %r21, 15;
	setp.lt.u32 	%p2, %r21, 16;
	mov.f32 	%f113, 0f00000000;
	mov.b32 	%r36, 0;
	@%p2 bra 	$L__BB7_4;
	and.b32  	%r36, %r21, 2147483632;
	neg.s32 	%r34, %r36;
	mul.wide.u32 	%rd20, %r4, 4;
	add.s64 	%rd21, %rd20, %rd2;
	add.s64 	%rd58, %rd21, 32;
	mul.wide.u32 	%rd22, %r5, 2;
	add.s64 	%rd23, %rd22, %rd1;
	add.s64 	%rd57, %rd23, 16;
	mov.f32 	%f113, 0f00000000;
$L__BB7_3:
	.pragma "nounroll";
	ld.global.f32 	%f34, [%rd58+-32];
	ld.global.u16 	%rs1, [%rd57+-16];
	// begin inline asm
	{  cvt.f32.f16 %f18, %rs1;}

	// end inline asm
	fma.rn.f32 	%f35, %f34, %f18, %f113;
	ld.global.f32 	%f36, [%rd58+-28];
	ld.global.u16 	%rs2, [%rd57+-14];
	// begin inline asm
	{  cvt.f32.f16 %f19, %rs2;}

	// end inline asm
	fma.rn.f32 	%f37, %f36, %f19, %f35;
	ld.global.f32 	%f38, [%rd58+-24];
	ld.global.u16 	%rs3, [%rd57+-12];
	// begin inline asm
	{  cvt.f32.f16 %f20, %rs3;}

	// end inline asm
	fma.rn.f32 	%f39, %f38, %f20, %f37;
	ld.global.f32 	%f40, [%rd58+-20];
	ld.global.u16 	%rs4, [%rd57+-10];
	// begin inline asm
	{  cvt.f32.f16 %f21, %rs4;}

	// end inline asm
	fma.rn.f32 	%f41, %f40, %f21, %f39;
	ld.global.f32 	%f42, [%rd58+-16];
	ld.global.u16 	%rs5, [%rd57+-8];
	// begin inline asm
	{  cvt.f32.f16 %f22, %rs5;}

	// end inline asm
	fma.rn.f32 	%f43, %f42, %f22, %f41;
	ld.global.f32 	%f44, [%rd58+-12];
	ld.global.u16 	%rs6, [%rd57+-6];
	// begin inline asm
	{  cvt.f32.f16 %f23, %rs6;}

	// end inline asm
	fma.rn.f32 	%f45, %f44, %f23, %f43;
	ld.global.f32 	%f46, [%rd58+-8];
	ld.global.u16 	%rs7, [%rd57+-4];
	// begin inline asm
	{  cvt.f32.f16 %f24, %rs7;}

	// end inline asm
	fma.rn.f32 	%f47, %f46, %f24, %f45;
	ld.global.f32 	%f48, [%rd58+-4];
	ld.global.u16 	%rs8, [%rd57+-2];
	// begin inline asm
	{  cvt.f32.f16 %f25, %rs8;}

	// end inline asm
	fma.rn.f32 	%f49, %f48, %f25, %f47;
	ld.global.f32 	%f50, [%rd58];
	ld.global.u16 	%rs9, [%rd57];
	// begin inline asm
	{  cvt.f32.f16 %f26, %rs9;}

	// end inline asm
	fma.rn.f32 	%f51, %f50, %f26, %f49;
	ld.global.f32 	%f52, [%rd58+4];
	ld.global.u16 	%rs10, [%rd57+2];
	// begin inline asm
	{  cvt.f32.f16 %f27, %rs10;}

	// end inline asm
	fma.rn.f32 	%f53, %f52, %f27, %f51;
	ld.global.f32 	%f54, [%rd58+8];
	ld.global.u16 	%rs11, [%rd57+4];
	// begin inline asm
	{  cvt.f32.f16 %f28, %rs11;}

	// end inline asm
	fma.rn.f32 	%f55, %f54, %f28, %f53;
	ld.global.f32 	%f56, [%rd58+12];
	ld.global.u16 	%rs12, [%rd57+6];
	// begin inline asm
	{  cvt.f32.f16 %f29, %rs12;}

	// end inline asm
	fma.rn.f32 	%f57, %f56, %f29, %f55;
	ld.global.f32 	%f58, [%rd58+16];
	ld.global.u16 	%rs13, [%rd57+8];
	// begin inline asm
	{  cvt.f32.f16 %f30, %rs13;}

	// end inline asm
	fma.rn.f32 	%f59, %f58, %f30, %f57;
	ld.global.f32 	%f60, [%rd58+20];
	ld.global.u16 	%rs14, [%rd57+10];
	// begin inline asm
	{  cvt.f32.f16 %f31, %rs14;}

	// end inline asm
	fma.rn.f32 	%f61, %f60, %f31, %f59;
	ld.global.f32 	%f62, [%rd58+24];
	ld.global.u16 	%rs15, [%rd57+12];
	// begin inline asm
	{  cvt.f32.f16 %f32, %rs15;}

	// end inline asm
	fma.rn.f32 	%f63, %f62, %f32, %f61;
	ld.global.f32 	%f64, [%rd58+28];
	ld.global.u16 	%rs16, [%rd57+14];
	// begin inline asm
	{  cvt.f32.f16 %f33, %rs16;}

	// end inline asm
	fma.rn.f32 	%f113, %f64, %f33, %f63;
	add.s32 	%r34, %r34, 16;
	add.s64 	%rd58, %rd58, 64;
	add.s64 	%rd57, %rd57, 32;
	setp.ne.s32 	%p3, %r34, 0;
	@%p3 bra 	$L__BB7_3;
$L__BB7_4:
	setp.eq.s32 	%p4, %r6, 0;
	@%p4 bra 	$L__BB7_13;
	and.b32  	%r12, %r21, 7;
	setp.lt.u32 	%p5, %r6, 8;
	@%p5 bra 	$L__BB7_7;
	add.s32 	%r27, %r36, %r4;
	add.s32 	%r28, %r36, %r5;
	mul.wide.u32 	%rd24, %r27, 4;
	add.s64 	%rd25, %rd2, %rd24;
	ld.global.f32 	%f74, [%rd25];
	mul.wide.u32 	%rd26, %r28, 2;
	add.s64 	%rd27, %rd1, %rd26;
	ld.global.u16 	%rs17, [%rd27];
	// begin inline asm
	{  cvt.f32.f16 %f66, %rs17;}

	// end inline asm
	fma.rn.f32 	%f75, %f74, %f66, %f113;
	cvt.u64.u32 	%rd28, %r4;
	cvt.u64.u32 	%rd29, %r36;
	add.s64 	%rd30, %rd29, %rd28;
	shl.b64 	%rd31, %rd30, 2;
	add.s64 	%rd32, %rd2, %rd31;
	ld.global.f32 	%f76, [%rd32+4];
	cvt.u64.u32 	%rd33, %r5;
	add.s64 	%rd34, %rd29, %rd33;
	shl.b64 	%rd35, %rd34, 1;
	add.s64 	%rd36, %rd1, %rd35;
	ld.global.u16 	%rs18, [%rd36+2];
	// begin inline asm
	{  cvt.f32.f16 %f67, %rs18;}

	// end inline asm
	fma.rn.f32 	%f77, %f76, %f67, %f75;
	ld.global.f32 	%f78, [%rd32+8];
	ld.global.u16 	%rs19, [%rd36+4];
	// begin inline asm
	{  cvt.f32.f16 %f68, %rs19;}

	// end inline asm
	fma.rn.f32 	%f79, %f78, %f68, %f77;
	ld.global.f32 	%f80, [%rd32+12];
	ld.global.u16 	%rs20, [%rd36+6];
	// begin inline asm
	{  cvt.f32.f16 %f69, %rs20;}

	// end inline asm
	fma.rn.f32 	%f81, %f80, %f69, %f79;
	ld.global.f32 	%f82, [%rd32+16];
	ld.global.u16 	%rs21, [%rd36+8];
	// begin inline asm
	{  cvt.f32.f16 %f70, %rs21;}

	// end inline asm
	fma.rn.f32 	%f83, %f82, %f70, %f81;
	ld.global.f32 	%f84, [%rd32+20];
	ld.global.u16 	%rs22, [%rd36+10];
	// begin inline asm
	{  cvt.f32.f16 %f71, %rs22;}

	// end inline asm
	fma.rn.f32 	%f85, %f84, %f71, %f83;
	ld.global.f32 	%f86, [%rd32+24];
	ld.global.u16 	%rs23, [%rd36+12];
	// begin inline asm
	{  cvt.f32.f16 %f72, %rs23;}

	// end inline asm
	fma.rn.f32 	%f87, %f86, %f72, %f85;
	ld.global.f32 	%f88, [%rd32+28];
	ld.global.u16 	%rs24, [%rd36+14];
	// begin inline asm
	{  cvt.f32.f16 %f73, %rs24;}

	// end inline asm
	fma.rn.f32 	%f113, %f88, %f73, %f87;
	add.s32 	%r36, %r36, 8;
$L__BB7_7:
	setp.eq.s32 	%p6, %r12, 0;
	@%p6 bra 	$L__BB7_13;
	and.b32  	%r15, %r21, 3;
	setp.lt.u32 	%p7, %r12, 4;
	@%p7 bra 	$L__BB7_10;
	add.s32 	%r29, %r36, %r4;
	add.s32 	%r30, %r36, %r5;
	mul.wide.u32 	%rd37, %r29, 4;
	add.s64 	%rd38, %rd2, %rd37;
	ld.global.f32 	%f94, [%rd38];
	mul.wide.u32 	%rd39, %r30, 2;
	add.s64 	%rd40, %rd1, %rd39;
	ld.global.u16 	%rs25, [%rd40];
	// begin inline asm
	{  cvt.f32.f16 %f90, %rs25;}

	// end inline asm
	fma.rn.f32 	%f95, %f94, %f90, %f113;
	cvt.u64.u32 	%rd41, %r4;
	cvt.u64.u32 	%rd42, %r36;
	add.s64 	%rd43, %rd42, %rd41;
	shl.b64 	%rd44, %rd43, 2;
	add.s64 	%rd45, %rd2, %rd44;
	ld.global.f32 	%f96, [%rd45+4];
	cvt.u64.u32 	%rd46, %r5;
	add.s64 	%rd47, %rd42, %rd46;
	shl.b64 	%rd48, %rd47, 1;
	add.s64 	%rd49, %rd1, %rd48;
	ld.global.u16 	%rs26, [%rd49+2];
	// begin inline asm
	{  cvt.f32.f16 %f91, %rs26;}

	// end inline asm
	fma.rn.f32 	%f97, %f96, %f91, %f95;
	ld.global.f32 	%f98, [%rd45+8];
	ld.global.u16 	%rs27, [%rd49+4];
	// begin inline asm
	{  cvt.f32.f16 %f92, %rs27;}

	// end inline asm
	fma.rn.f32 	%f99, %f98, %f92, %f97;
	ld.global.f32 	%f100, [%rd45+12];
	ld.global.u16 	%rs28, [%rd49+6];
	// begin inline asm
	{  cvt.f32.f16 %f93, %rs28;}

	// end inline asm
	fma.rn.f32 	%f113, %f100, %f93, %f99;
	add.s32 	%r36, %r36, 4;
$L__BB7_10:
	setp.eq.s32 	%p8, %r15, 0;
	@%p8 bra 	$L__BB7_13;
	add.s32 	%r31, %r36, %r5;
	mul.wide.u32 	%rd50, %r31, 2;
	add.s64 	%rd60, %rd1, %rd50;
	add.s32 	%r32, %r36, %r4;
	mul.wide.u32 	%rd51, %r32, 4;
	add.s64 	%rd59, %rd2, %rd51;
	neg.s32 	%r38, %r15;
$L__BB7_12:
	.pragma "nounroll";
	ld.global.f32 	%f102, [%rd59];
	ld.global.u16 	%rs29, [%rd60];
	// begin inline asm
	{  cvt.f32.f16 %f101, %rs29;}

	// end inline asm
	fma.rn.f32 	%f113, %f102, %f101, %f113;
	add.s64 	%rd60, %rd60, 2;
	add.s64 	%rd59, %rd59, 4;
	add.s32 	%r38, %r38, 1;
	setp.ne.s32 	%p9, %r38, 0;
	@%p9 bra 	$L__BB7_12;
$L__BB7_13:
	add.s32 	%r33, %r3, %r2;
	cvta.to.global.u64 	%rd52, %rd16;
	mul.wide.s32 	%rd53, %r33, 4;
	add.s64 	%rd15, %rd52, %rd53;
	st.global.f32 	[%rd15], %f113;
	setp.eq.s64 	%p10, %rd17, 0;
	@%p10 bra 	$L__BB7_15;
	cvta.to.global.u64 	%rd54, %rd17;
	mul.wide.u32 	%rd55, %r2, 2;
	add.s64 	%rd56, %rd54, %rd55;
	ld.global.u16 	%rs30, [%rd56];
	// begin inline asm
	{  cvt.f32.f16 %f103, %rs30;}

	// end inline asm
	add.f32 	%f104, %f103, %f113;
	st.global.f32 	[%rd15], %f104;
$L__BB7_15:
	ret;

}
	// .globl	_Z14argmax_forwardPiPfii
.visible .entry _Z14argmax_forwardPiPfii(
	.param .u64 .ptr .align 1 _Z14argmax_forwardPiPfii_param_0,
	.param .u64 .ptr .align 1 _Z14argmax_forwardPiPfii_param_1,
	.param .u32 _Z14argmax_forwardPiPfii_param_2,
	.param .u32 _Z14argmax_forwardPiPfii_param_3
)
{
	.reg .pred 	%p<49>;
	.reg .b32 	%r<138>;
	.reg .b32 	%f<90>;
	.reg .b64 	%rd<27>;

	ld.param.u64 	%rd2, [_Z14argmax_forwardPiPfii_param_0];
	ld.param.u64 	%rd3, [_Z14argmax_forwardPiPfii_param_1];
	ld.param.u32 	%r44, [_Z14argmax_forwardPiPfii_param_3];
	cvta.to.global.u64 	%rd1, %rd3;
	mov.u32 	%r1, %ctaid.x;
	mov.u32 	%r45, %tid.x;
	and.b32  	%r128, %r45, 31;
	mul.lo.s32 	%r3, %r44, %r1;
	add.s32 	%r121, %r3, %r128;
	mul.wide.s32 	%rd4, %r121, 4;
	add.s64 	%rd5, %rd1, %rd4;
	ld.global.f32 	%f89, [%rd5];
	setp.ge.s32 	%p1, %r128, %r44;
	mov.u32 	%r137, %r128;
	@%p1 bra 	$L__BB8_14;
	not.b32 	%r47, %r128;
	add.s32 	%r48, %r44, %r47;
	shr.u32 	%r49, %r48, 5;
	add.s32 	%r5, %r49, 1;
	and.b32  	%r6, %r5, 15;
	setp.lt.u32 	%p2, %r48, 480;
	mov.u32 	%r137, %r128;
	@%p2 bra 	$L__BB8_5;
	or.b32  	%r122, %r128, 256;
	and.b32  	%r50, %r5, 268435440;
	neg.s32 	%r120, %r50;
	mov.u32 	%r137, %r128;
$L__BB8_3:
	.pragma "nounroll";
	add.s32 	%r51, %r122, -256;
	mul.wide.s32 	%rd6, %r121, 4;
	add.s64 	%rd7, %rd1, %rd6;
	ld.global.f32 	%f16, [%rd7];
	setp.gt.f32 	%p3, %f16, %f89;
	selp.b32 	%r52, %r51, %r137, %p3;
	selp.f32 	%f17, %f16, %f89, %p3;
	add.s32 	%r53, %r122, -224;
	ld.global.f32 	%f18, [%rd7+128];
	setp.gt.f32 	%p4, %f18, %f17;
	selp.b32 	%r54, %r53, %r52, %p4;
	selp.f32 	%f19, %f18, %f17, %p4;
	add.s32 	%r55, %r122, -192;
	ld.global.f32 	%f20, [%rd7+256];
	setp.gt.f32 	%p5, %f20, %f19;
	selp.b32 	%r56, %r55, %r54, %p5;
	selp.f32 	%f21, %f20, %f19, %p5;
	add.s32 	%r57, %r122, -160;
	ld.global.f32 	%f22, [%rd7+384];
	setp.gt.f32 	%p6, %f22, %f21;
	selp.b32 	%r58, %r57, %r56, %p6;
	selp.f32 	%f23, %f22, %f21, %p6;
	add.s32 	%r59, %r122, -128;
	ld.global.f32 	%f24, [%rd7+512];
	setp.gt.f32 	%p7, %f24, %f23;
	selp.b32 	%r60, %r59, %r58, %p7;
	selp.f32 	%f25, %f24, %f23, %p7;
	add.s32 	%r61, %r122, -96;
	ld.global.f32 	%f26, [%rd7+640];
	setp.gt.f32 	%p8, %f26, %f25;
	selp.b32 	%r62, %r61, %r60, %p8;
	selp.f32 	%f27, %f26, %f25, %p8;
	add.s32 	%r63, %r122, -64;
	ld.global.f32 	%f28, [%rd7+768];
	setp.gt.f32 	%p9, %f28, %f27;
	selp.b32 	%r64, %r63, %r62, %p9;
	selp.f32 	%f29, %f28, %f27, %p9;
	add.s32 	%r65, %r122, -32;
	ld.global.f32 	%f30, [%rd7+896];
	setp.gt.f32 	%p10, %f30, %f29;
	selp.b32 	%r66, %r65, %r64, %p10;
	selp.f32 	%f31, %f30, %f29, %p10;
	add.s32 	%r67, %r122, 224;
	ld.global.f32 	%f32, [%rd7+1024];
	setp.gt.f32 	%p11, %f32, %f31;
	selp.b32 	%r68, %r122, %r66, %p11;
	selp.f32 	%f33, %f32, %f31, %p11;
	add.s32 	%r69, %r122, 32;
	ld.global.f32 	%f34, [%rd7+1152];
	setp.gt.f32 	%p12, %f34, %f33;
	selp.b32 	%r70, %r69, %r68, %p12;
	selp.f32 	%f35, %f34, %f33, %p12;
	add.s32 	%r71, %r122, 64;
	ld.global.f32 	%f36, [%rd7+1280];
	setp.gt.f32 	%p13, %f36, %f35;
	selp.b32 	%r72, %r71, %r70, %p13;
	selp.f32 	%f37, %f36, %f35, %p13;
	add.s32 	%r73, %r122, 96;
	ld.global.f32 	%f38, [%rd7+1408];
	setp.gt.f32 	%p14, %f38, %f37;
	selp.b32 	%r74, %r73, %r72, %p14;
	selp.f32 	%f39, %f38, %f37, %p14;
	add.s32 	%r75, %r122, 128;
	ld.global.f32 	%f40, [%rd7+1536];
	setp.gt.f32 	%p15, %f40, %f39;
	selp.b32 	%r76, %r75, %r74, %p15;
	selp.f32 	%f41, %f40, %f39, %p15;
	add.s32 	%r77, %r122, 160;
	ld.global.f32 	%f42, [%rd7+1664];
	setp.gt.f32 	%p16, %f42, %f41;
	selp.b32 	%r78, %r77, %r76, %p16;
	selp.f32 	%f43, %f42, %f41, %p16;
	add.s32 	%r79, %r122, 192;
	ld.global.f32 	%f44, [%rd7+1792];
	setp.gt.f32 	%p17, %f44, %f43;
	selp.b32 	%r80, %r79, %r78, %p17;
	selp.f32 	%f45, %f44, %f43, %p17;
	ld.global.f32 	%f46, [%rd7+1920];
	setp.gt.f32 	%p18, %f46, %f45;
	selp.b32 	%r137, %r67, %r80, %p18;
	selp.f32 	%f89, %f46, %f45, %p18;
	add.s32 	%r122, %r122, 512;
	add.s32 	%r121, %r121, 512;
	add.s32 	%r120, %r120, 16;
	setp.ne.s32 	%p19, %r120, 0;
	@%p19 bra 	$L__BB8_3;
	add.s32 	%r128, %r122, -256;
$L__BB8_5:
	setp.eq.s32 	%p20, %r6, 0;
	@%p20 bra 	$L__BB8_14;
	and.b32  	%r21, %r5, 7;
	setp.lt.u32 	%p21, %r6, 8;
	@%p21 bra 	$L__BB8_8;
	add.s32 	%r82, %r128, %r3;
	mul.wide.s32 	%rd8, %r82, 4;
	add.s64 	%rd9, %rd1, %rd8;
	ld.global.f32 	%f48, [%rd9];
	setp.gt.f32 	%p22, %f48, %f89;
	selp.b32 	%r83, %r128, %r137, %p22;
	selp.f32 	%f49, %f48, %f89, %p22;
	add.s32 	%r84, %r128, 32;
	ld.global.f32 	%f50, [%rd9+128];
	setp.gt.f32 	%p23, %f50, %f49;
	selp.b32 	%r85, %r84, %r83, %p23;
	selp.f32 	%f51, %f50, %f49, %p23;
	add.s32 	%r86, %r128, 64;
	ld.global.f32 	%f52, [%rd9+256];
	setp.gt.f32 	%p24, %f52, %f51;
	selp.b32 	%r87, %r86, %r85, %p24;
	selp.f32 	%f53, %f52, %f51, %p24;
	add.s32 	%r88, %r128, 96;
	ld.global.f32 	%f54, [%rd9+384];
	setp.gt.f32 	%p25, %f54, %f53;
	selp.b32 	%r89, %r88, %r87, %p25;
	selp.f32 	%f55, %f54, %f53, %p25;
	add.s32 	%r90, %r128, 128;
	ld.global.f32 	%f56, [%rd9+512];
	setp.gt.f32 	%p26, %f56, %f55;
	selp.b32 	%r91, %r90, %r89, %p26;
	selp.f32 	%f57, %f56, %f55, %p26;
	add.s32 	%r92, %r128, 160;
	ld.global.f32 	%f58, [%rd9+640];
	setp.gt.f32 	%p27, %f58, %f57;
	selp.b32 	%r93, %r92, %r91, %p27;
	selp.f32 	%f59, %f58, %f57, %p27;
	add.s32 	%r94, %r128, 192;
	ld.global.f32 	%f60, [%rd9+768];
	setp.gt.f32 	%p28, %f60, %f59;
	selp.b32 	%r95, %r94, %r93, %p28;
	selp.f32 	%f61, %f60, %f59, %p28;
	add.s32 	%r96, %r128, 224;
	ld.global.f32 	%f62, [%rd9+896];
	setp.gt.f32 	%p29, %f62, %f61;
	selp.b32 	%r137, %r96, %r95, %p29;
	selp.f32 	%f89, %f62, %f61, %p29;
	add.s32 	%r128, %r128, 256;
$L__BB8_8:
	setp.eq.s32 	%p30, %r21, 0;
	@%p30 bra 	$L__BB8_14;
	and.b32  	%r27, %r5, 3;
	setp.lt.u32 	%p31, %r21, 4;
	@%p31 bra 	$L__BB8_11;
	add.s32 	%r98, %r128, %r3;
	mul.wide.s32 	%rd10, %r98, 4;
	add.s64 	%rd11, %rd1, %rd10;
	ld.global.f32 	%f64, [%rd11];
	setp.gt.f32 	%p32, %f64, %f89;
	selp.b32 	%r99, %r128, %r137, %p32;
	selp.f32 	%f65, %f64, %f89, %p32;
	add.s32 	%r100, %r128, 32;
	ld.global.f32 	%f66, [%rd11+128];
	setp.gt.f32 	%p33, %f66, %f65;
	selp.b32 	%r101, %r100, %r99, %p33;
	selp.f32 	%f67, %f66, %f65, %p33;
	add.s32 	%r102, %r128, 64;
	ld.global.f32 	%f68, [%rd11+256];
	setp.gt.f32 	%p34, %f68, %f67;
	selp.b32 	%r103, %r102, %r101, %p34;
	selp.f32 	%f69, %f68, %f67, %p34;
	add.s32 	%r104, %r128, 96;
	ld.global.f32 	%f70, [%rd11+384];
	setp.gt.f32 	%p35, %f70, %f69;
	selp.b32 	%r137, %r104, %r103, %p35;
	selp.f32 	%f89, %f70, %f69, %p35;
	add.s32 	%r128, %r128, 128;
$L__BB8_11:
	setp.eq.s32 	%p36, %r27, 0;
	@%p36 bra 	$L__BB8_14;
	add.s32 	%r134, %r128, %r3;
	neg.s32 	%r133, %r27;
$L__BB8_13:
	.pragma "nounroll";
	mul.wide.s32 	%rd12, %r134, 4;
	add.s64 	%rd13, %rd1, %rd12;
	ld.global.f32 	%f71, [%rd13];
	setp.gt.f32 	%p37, %f71, %f89;
	selp.b32 	%r137, %r128, %r137, %p37;
	selp.f32 	%f89, %f71, %f89, %p37;
	add.s32 	%r128, %r128, 32;
	add.s32 	%r134, %r134, 32;
	add.s32 	%r133, %r133, 1;
	setp.ne.s32 	%p38, %r133, 0;
	@%p38 bra 	$L__BB8_13;
$L__BB8_14:
	bar.warp.sync 	-1;
	shfl.sync.bfly.b32	%r105|%p39, %r137, 16, 31, -1;
	add.s32 	%r106, %r105, %r3;
	mul.wide.s32 	%rd14, %r106, 4;
	add.s64 	%rd15, %rd1, %rd14;
	ld.global.f32 	%f72, [%rd15];
	setp.gt.f32 	%p40, %f72, %f89;
	selp.b32 	%r107, %r105, %r137, %p40;
	selp.f32 	%f73, %f72, %f89, %p40;
	bar.warp.sync 	-1;
	shfl.sync.bfly.b32	%r108|%p41, %r107, 8, 31, -1;
	add.s32 	%r109, %r108, %r3;
	mul.wide.s32 	%rd16, %r109, 4;
	add.s64 	%rd17, %rd1, %rd16;
	ld.global.f32 	%f74, [%rd17];
	setp.gt.f32 	%p42, %f74, %f73;
	selp.b32 	%r110, %r108, %r107, %p42;
	selp.f32 	%f75, %f74, %f73, %p42;
	bar.warp.sync 	-1;
	shfl.sync.bfly.b32	%r111|%p43, %r110, 4, 31, -1;
	add.s32 	%r112, %r111, %r3;
	mul.wide.s32 	%rd18, %r112, 4;
	add.s64 	%rd19, %rd1, %rd18;
	ld.global.f32 	%f76, [%rd19];
	setp.gt.f32 	%p44, %f76, %f75;
	selp.b32 	%r113, %r111, %r110, %p44;
	selp.f32 	%f77, %f76, %f75, %p44;
	bar.warp.sync 	-1;
	shfl.sync.bfly.b32	%r114|%p45, %r113, 2, 31, -1;
	add.s32 	%r115, %r114, %r3;
	mul.wide.s32 	%rd20, %r115, 4;
	add.s64 	%rd21, %rd1, %rd20;
	ld.global.f32 	%f78, [%rd21];
	setp.gt.f32 	%p46, %f78, %f77;
	selp.b32 	%r116, %r114, %r113, %p46;
	selp.f32 	%f79, %f78, %f77, %p46;
	bar.warp.sync 	-1;
	shfl.sync.bfly.b32	%r117|%p47, %r116, 1, 31, -1;
	add.s32 	%r118, %r117, %r3;
	mul.wide.s32 	%rd22, %r118, 4;
	add.s64 	%rd23, %rd1, %rd22;
	ld.global.f32 	%f80, [%rd23];
	setp.gt.f32 	%p48, %f80, %f79;
	selp.b32 	%r119, %r117, %r116, %p48;
	bar.warp.sync 	-1;
	cvta.to.global.u64 	%rd24, %rd2;
	mul.wide.u32 	%rd25, %r1, 4;
	add.s64 	%rd26, %rd24, %rd25;
	st.global.u32 	[%rd26], %r119;
	ret;

}


// ===== COMPILED SASS (sm_100) =====

	.target	sm_100

	.elftype	@"ET_EXEC"


//--------------------- .note.nv.tkinfo           --------------------------
	.section	.note.nv.tkinfo,"",@"SHT_NOTE"
	.sectionflags	@"SHF_NOTE_NV_TKINFO"
	.tkinfo
        /*0018*/ 	.word	0x00000002
        /*0030*/ 	.string	""
        /*0030*/ 	.string	"ptxas"
        /*0030*/ 	.string	"Cuda compilation tools, release 13.0, V13.0.88"
        /*0030*/ 	.string	"Build cuda_13.0.r13.0/compiler.36424714_0"
        /*0030*/ 	.string	"-arch sm_100 -m 64 "



//--------------------- .note.nv.cuinfo           --------------------------
	.section	.note.nv.cuinfo,"",@"SHT_NOTE"
	.sectionflags	@"SHF_NOTE_NV_CUINFO"
        /*0018*/ 	.short	0x0002
        /*001a*/ 	.short	0x0064
        /*001c*/ 	.short	0x0082
	.zero		2


//--------------------- .nv.info                  --------------------------
	.section	.nv.info,"",@"SHT_CUDA_INFO"
	.align	4


	//----- nvinfo : EIATTR_REGCOUNT
	.align		4
        /*0000*/ 	.byte	0x04, 0x2f
        /*0002*/ 	.short	(.L_2 - .L_1)
	.align		4
.L_1:
        /*0004*/ 	.word	index@(_Z15get_content_rowPfP6__halfPiii)
        /*0008*/ 	.word	0x0000000a


	//----- nvinfo : EIATTR_FRAME_SIZE
	.align		4
.L_2:
        /*000c*/ 	.byte	0x04, 0x11
        /*000e*/ 	.short	(.L_4 - .L_3)
	.align		4
.L_3:
        /*0010*/ 	.word	index@(_Z15get_content_rowPfP6__halfPiii)
        /*0014*/ 	.word	0x00000000


	//----- nvinfo : EIATTR_REGCOUNT
	.align		4
.L_4:
        /*0018*/ 	.byte	0x04, 0x2f
        /*001a*/ 	.short	(.L_6 - .L_5)
	.align		4
.L_5:
        /*001c*/ 	.word	index@(_Z15rmsnorm_forwardPfS_P6__halffii)
        /*0020*/ 	.word	0x0000001f


	//----- nvinfo : EIATTR_FRAME_SIZE
	.align		4
.L_6:
        /*0024*/ 	.byte	0x04, 0x11
        /*0026*/ 	.short	(.L_8 - .L_7)
	.align		4
.L_7:
        /*0028*/ 	.word	index@($__internal_5_$__cuda_sm3x_div_rn_noftz_f32_slowpath)
        /*002c*/ 	.word	0x00000000


	//----- nvinfo : EIATTR_FRAME_SIZE
	.align		4
.L_8:
        /*0030*/ 	.byte	0x04, 0x11
        /*0032*/ 	.short	(.L_10 - .L_9)
	.align		4
.L_9:
        /*0034*/ 	.word	index@(_Z15rmsnorm_forwardPfS_P6__halffii)
        /*0038*/ 	.word	0x00000000


	//----- nvinfo : EIATTR_REGCOUNT
	.align		4
.L_10:
        /*003c*/ 	.byte	0x04, 0x2f
        /*003e*/ 	.short	(.L_12 - .L_11)
	.align		4
.L_11:
        /*0040*/ 	.word	index@(_Z14linear_forwardPfS_P6__halfS1_iii)
        /*0044*/ 	.word	0x0000001e


	//----- nvinfo : EIATTR_FRAME_SIZE
	.align		4
.L_12:
        /*0048*/ 	.byte	0x04, 0x11
        /*004a*/ 	.short	(.L_14 - .L_13)
	.align		4
.L_13:
        /*004c*/ 	.word	index@(_Z14linear_forwardPfS_P6__halfS1_iii)
        /*0050*/ 	.word	0x00000000


	//----- nvinfo : EIATTR_REGCOUNT
	.align		4
.L_14:
        /*0054*/ 	.byte	0x04, 0x2f
        /*0056*/ 	.short	(.L_16 - .L_15)
	.align		4
.L_15:
        /*0058*/ 	.word	index@(_Z12rope_forwardPffiiii)
        /*005c*/ 	.word	0x0000001e


	//----- nvinfo : EIATTR_FRAME_SIZE
	.align		4
.L_16:
        /*0060*/ 	.byte	0x04, 0x11
        /*0062*/ 	.short	(.L_18 - .L_17)
	.align		4
.L_17:
        /*0064*/ 	.word	index@($__internal_4_$__cuda_sm3x_div_rn_noftz_f32_slowpath)
        /*0068*/ 	.word	0x00000020


	//----- nvinfo : EIATTR_FRAME_SIZE
	.align		4
.L_18:
        /*006c*/ 	.byte	0x04, 0x11
        /*006e*/ 	.short	(.L_20 - .L_19)
	.align		4
.L_19:
        /*0070*/ 	.word	index@($__internal_3_$__cuda_sm20_rcp_rn_f32_slowpath)
        /*0074*/ 	.word	0x00000020


	//----- nvinfo : EIATTR_FRAME_SIZE
	.align		4
.L_20:
        /*0078*/ 	.byte	0x04, 0x11
        /*007a*/ 	.short	(.L_22 - .L_21)
	.align		4
.L_21:
        /*007c*/ 	.word	index@(_Z12rope_forwardPffiiii)
        /*0080*/ 	.word	0x00000020


	//----- nvinfo : EIATTR_REGCOUNT
	.align		4
.L_22:
        /*0084*/ 	.byte	0x04, 0x2f
        /*0086*/ 	.short	(.L_24 - .L_23)
	.align		4
.L_23:
        /*0088*/ 	.word	index@(_Z29group_flash_attention_forwardPfS_S_S_S_iiiiiiiiii)
        /*008c*/ 	.word	0x00000028


	//----- nvinfo : EIATTR_FRAME_SIZE
	.align		4
.L_24:
        /*0090*/ 	.byte	0x04, 0x11
        /*0092*/ 	.short	(.L_26 - .L_25)
	.align		4
.L_25:
        /*0094*/ 	.word	index@($__internal_2_$__cuda_sm3x_div_rn_noftz_f32_slowpath)
        /*0098*/ 	.word	0x00000000


	//----- nvinfo : EIATTR_FRAME_SIZE
	.align		4
.L_26:
        /*009c*/ 	.byte	0x04, 0x11
        /*009e*/ 	.short	(.L_28 - .L_27)
	.align		4
.L_27:
        /*00a0*/ 	.word	index@($__internal_1_$__cuda_sm20_sqrt_rn_f32_slowpath)
        /*00a4*/ 	.word	0x00000000


	//----- nvinfo : EIATTR_FRAME_SIZE
	.align		4
.L_28:
        /*00a8*/ 	.byte	0x04, 0x11
        /*00aa*/ 	.short	(.L_30 - .L_29)
	.align		4
.L_29:
        /*00ac*/ 	.word	index@(_Z29group_flash_attention_forwardPfS_S_S_S_iiiiiiiiii)
        /*00b0*/ 	.word	0x00000000


	//----- nvinfo : EIATTR_REGCOUNT
	.align		4
.L_30:
        /*00b4*/ 	.byte	0x04, 0x2f
        /*00b6*/ 	.short	(.L_32 - .L_31)
	.align		4
.L_31:
        /*00b8*/ 	.word	index@(_Z16residual_forwardPfS_ii)
        /*00bc*/ 	.word	0x0000000c


	//----- nvinfo : EIATTR_FRAME_SIZE
	.align		4
.L_32:
        /*00c0*/ 	.byte	0x04, 0x11
        /*00c2*/ 	.short	(.L_34 - .L_33)
	.align		4
.L_33:
        /*00c4*/ 	.word	index@(_Z16residual_forwardPfS_ii)
        /*00c8*/ 	.word	0x00000000


	//----- nvinfo : EIATTR_REGCOUNT
	.align		4
.L_34:
        /*00cc*/ 	.byte	0x04, 0x2f
        /*00ce*/ 	.short	(.L_36 - .L_35)
	.align		4
.L_35:
        /*00d0*/ 	.word	index@(_Z12silu_forwardPfS_ii)
        /*00d4*/ 	.word	0x00000011


	//----- nvinfo : EIATTR_FRAME_SIZE
	.align		4
.L_36:
        /*00d8*/ 	.byte	0x04, 0x11
        /*00da*/ 	.short	(.L_38 - .L_37)
	.align		4
.L_37:
        /*00dc*/ 	.word	index@($__internal_0_$__cuda_sm20_rcp_rn_f32_slowpath)
        /*00e0*/ 	.word	0x00000000


	//----- nvinfo : EIATTR_FRAME_SIZE
	.align		4
.L_38:
        /*00e4*/ 	.byte	0x04, 0x11
        /*00e6*/ 	.short	(.L_40 - .L_39)
	.align		4
.L_39:
        /*00e8*/ 	.word	index@(_Z12silu_forwardPfS_ii)
        /*00ec*/ 	.word	0x00000000


	//----- nvinfo : EIATTR_REGCOUNT
	.align		4
.L_40:
        /*00f0*/ 	.byte	0x04, 0x2f
        /*00f2*/ 	.short	(.L_42 - .L_41)
	.align		4
.L_41:
        /*00f4*/ 	.word	index@(_Z14logits_forwardPfS_P6__halfS1_iii)
        /*00f8*/ 	.word	0x0000001e


	//----- nvinfo : EIATTR_FRAME_SIZE
	.align		4
.L_42:
        /*00fc*/ 	.byte	0x04, 0x11
        /*00fe*/ 	.short	(.L_44 - .L_43)
	.align		4
.L_43:
        /*0100*/ 	.word	index@(_Z14logits_forwardPfS_P6__halfS1_iii)
        /*0104*/ 	.word	0x00000000


	//----- nvinfo : EIATTR_REGCOUNT
	.align		4
.L_44:
        /*0108*/ 	.byte	0x04, 0x2f
        /*010a*/ 	.short	(.L_46 - .L_45)
	.align		4
.L_45:
        /*010c*/ 	.word	index@(_Z14argmax_forwardPiPfii)
        /*0110*/ 	.word	0x0000001e


	//----- nvinfo : EIATTR_FRAME_SIZE
	.align		4
.L_46:
        /*0114*/ 	.byte	0x04, 0x11
        /*0116*/ 	.short	(.L_48 - .L_47)
	.align		4
.L_47:
        /*0118*/ 	.word	index@(_Z14argmax_forwardPiPfii)
        /*011c*/ 	.word	0x00000000


	//----- nvinfo : EIATTR_MIN_STACK_SIZE
	.align		4
.L_48:
        /*0120*/ 	.byte	0x04, 0x12
        /*0122*/ 	.short	(.L_50 - .L_49)
	.align		4
.L_49:
        /*0124*/ 	.word	index@(_Z14argmax_forwardPiPfii)
        /*0128*/ 	.word	0x00000000


	//----- nvinfo : EIATTR_MIN_STACK_SIZE
	.align		4
.L_50:
        /*012c*/ 	.byte	0x04, 0x12
        /*012e*/ 	.short	(.L_52 - .L_51)
	.align		4
.L_51:
        /*0130*/ 	.word	index@(_Z14logits_forwardPfS_P6__halfS1_iii)
        /*0134*/ 	.word	0x00000000


	//----- nvinfo : EIATTR_MIN_STACK_SIZE
	.align		4
.L_52:
        /*0138*/ 	.byte	0x04, 0x12
        /*013a*/ 	.short	(.L_54 - .L_53)
	.align		4
.L_53:
        /*013c*/ 	.word	index@(_Z12silu_forwardPfS_ii)
        /*0140*/ 	.word	0x00000000


	//----- nvinfo : EIATTR_MIN_STACK_SIZE
	.align		4
.L_54:
        /*0144*/ 	.byte	0x04, 0x12
        /*0146*/ 	.short	(.L_56 - .L_55)
	.align		4
.L_55:
        /*0148*/ 	.word	index@(_Z16residual_forwardPfS_ii)
        /*014c*/ 	.word	0x00000000


	//----- nvinfo : EIATTR_MIN_STACK_SIZE
	.align		4
.L_56:
        /*0150*/ 	.byte	0x04, 0x12
        /*0152*/ 	.short	(.L_58 - .L_57)
	.align		4
.L_57:
        /*0154*/ 	.word	index@(_Z29group_flash_attention_forwardPfS_S_S_S_iiiiiiiiii)
        /*0158*/ 	.word	0x00000000


	//----- nvinfo : EIATTR_MIN_STACK_SIZE
	.align		4
.L_58:
        /*015c*/ 	.byte	0x04, 0x12
        /*015e*/ 	.short	(.L_60 - .L_59)
	.align		4
.L_59:
        /*0160*/ 	.word	index@(_Z12rope_forwardPffiiii)
        /*0164*/ 	.word	0x00000020


	//----- nvinfo : EIATTR_MIN_STACK_SIZE
	.align		4
.L_60:
        /*0168*/ 	.byte	0x04, 0x12
        /*016a*/ 	.short	(.L_62 - .L_61)
	.align		4
.L_61:
        /*016c*/ 	.word	index@(_Z14linear_forwardPfS_P6__halfS1_iii)
        /*0170*/ 	.word	0x00000000


	//----- nvinfo : EIATTR_MIN_STACK_SIZE
	.align		4
.L_62:
        /*0174*/ 	.byte	0x04, 0x12
        /*0176*/ 	.short	(.L_64 - .L_63)
	.align		4
.L_63:
        /*0178*/ 	.word	index@(_Z15rmsnorm_forwardPfS_P6__halffii)
        /*017c*/ 	.word	0x00000000


	//----- nvinfo : EIATTR_MIN_STACK_SIZE
	.align		4
.L_64:
        /*0180*/ 	.byte	0x04, 0x12
        /*0182*/ 	.short	(.L_66 - .L_65)
	.align		4
.L_65:
        /*0184*/ 	.word	index@(_Z15get_content_rowPfP6__halfPiii)
        /*0188*/ 	.word	0x00000000
.L_66:


//--------------------- .nv.compat                --------------------------
	.section	.nv.compat,"",@"SHT_CUDA_COMPAT_INFO"
	.align	4
        /*0000*/ 	.byte	0x02, 0x09, 0x00, 0x00, 0x02, 0x02, 0x01, 0x00, 0x02, 0x05, 0x05, 0x00, 0x03, 0x07, 0x01, 0x01
        /*0010*/ 	.byte	0x02, 0x03, 0x00, 0x00, 0x02, 0x06, 0x01, 0x00, 0x04, 0x0b, 0x08, 0x00, 0x01, 0x00, 0x00, 0x00
        /*0020*/ 	.byte	0x00, 0x00, 0x00, 0x00


//--------------------- .nv.info._Z14argmax_forwardPiPfii --------------------------
	.section	.nv.info._Z14argmax_forwardPiPfii,"",@"SHT_CUDA_INFO"
	.sectionflags	@""
	.align	4


	//----- nvinfo : EIATTR_CUDA_API_VERSION
	.align		4
        /*0000*/ 	.byte	0x04, 0x37
        /*0002*/ 	.short	(.L_68 - .L_67)
.L_67:
        /*0004*/ 	.word	0x00000082


	//----- nvinfo : EIATTR_KPARAM_INFO
	.align		4
.L_68:
        /*0008*/ 	.byte	0x04, 0x17
        /*000a*/ 	.short	(.L_70 - .L_69)
.L_69:
        /*000c*/ 	.word	0x00000000
        /*0010*/ 	.short	0x0003
        /*0012*/ 	.short	0x0014
        /*0014*/ 	.byte	0x00, 0xf0, 0x11, 0x00


	//----- nvinfo : EIATTR_KPARAM_INFO
	.align		4
.L_70:
        /*0018*/ 	.byte	0x04, 0x17
        /*001a*/ 	.short	(.L_72 - .L_71)
.L_71:
        /*001c*/ 	.word	0x00000000
        /*0020*/ 	.short	0x0002
        /*0022*/ 	.short	0x0010
        /*0024*/ 	.byte	0x00, 0xf0, 0x11, 0x00


	//----- nvinfo : EIATTR_KPARAM_INFO
	.align		4
.L_72:
        /*0028*/ 	.byte	0x04, 0x17
        /*002a*/ 	.short	(.L_74 - .L_73)
.L_73:
        /*002c*/ 	.word	0x00000000
        /*0030*/ 	.short	0x0001
        /*0032*/ 	.short	0x0008
        /*0034*/ 	.byte	0x00, 0xf5, 0x21, 0x00


	//----- nvinfo : EIATTR_KPARAM_INFO
	.align		4
.L_74:
        /*0038*/ 	.byte	0x04, 0x17
        /*003a*/ 	.short	(.L_76 - .L_75)
.L_75:
        /*003c*/ 	.word	0x00000000
        /*0040*/ 	.short	0x0000
        /*0042*/ 	.short	0x0000
        /*0044*/ 	.byte	0x00, 0xf5, 0x21, 0x00


	//----- nvinfo : EIATTR_SPARSE_MMA_MASK
	.align		4
.L_76:
        /*0048*/ 	.byte	0x03, 0x50
        /*004a*/ 	.short	0x0000


	//----- nvinfo : EIATTR_MAXREG_COUNT
	.align		4
        /*004c*/ 	.byte	0x03, 0x1b
        /*004e*/ 	.short	0x00ff


	//----- nvinfo : EIATTR_MERCURY_ISA_VERSION
	.align		4
        /*0050*/ 	.byte	0x03, 0x5f
        /*0052*/ 	.short	0x0101


	//----- nvinfo : EIATTR_COOP_GROUP_MASK_REGIDS
	.align		4
        /*0054*/ 	.byte	0x04, 0x29
        /*0056*/ 	.short	(.L_78 - .L_77)


	//   ....[0]....
.L_77:
        /*0058*/ 	.word	0xffffffff


	//   ....[1]....
        /*005c*/ 	.word	0xffffffff


	//   ....[2]....
        /*0060*/ 	.word	0xffffffff


	//   ....[3]....
        /*0064*/ 	.word	0xffffffff


	//   ....[4]....
        /*0068*/ 	.word	0xffffffff


	//   ....[5]....
        /*006c*/ 	.word	0xffffffff


	//   ....[6]....
        /*0070*/ 	.word	0xffffffff


	//   ....[7]....
        /*0074*/ 	.word	0xffffffff


	//   ....[8]....
        /*0078*/ 	.word	0xffffffff


	//   ....[9]....
        /*007c*/ 	.word	0xffffffff


	//   ....[10]....
        /*0080*/ 	.word	0xffffffff


	//----- nvinfo : EIATTR_COOP_GROUP_INSTR_OFFSETS
	.align		4
.L_78:
        /*0084*/ 	.byte	0x04, 0x28
        /*0086*/ 	.short	(.L_80 - .L_79)


	//   ....[0]....
.L_79:
        /*0088*/ 	.word	0x00000b70


	//   ....[1]....
        /*008c*/ 	.word	0x00000b80


	//   ....[2]....
        /*0090*/ 	.word	0x00000bc0


	//   ....[3]....
        /*0094*/ 	.word	0x00000bf0


	//   ....[4]....
        /*0098*/ 	.word	0x00000c40


	//   ....[5]....
        /*009c*/ 	.word	0x00000c70


	//   ....[6]....
        /*00a0*/ 	.word	0x00000cc0


	//   ....[7]....
        /*00a4*/ 	.word	0x00000cf0


	//   ....[8]....
        /*00a8*/ 	.word	0x00000d40


	//   ....[9]....
        /*00ac*/ 	.word	0x00000d70


	//   ....[10]....
        /*00b0*/ 	.word	0x00000de0


	//----- nvinfo : EIATTR_VRC_CTA_INIT_COUNT
	.align		4
.L_80:
        /*00b4*/ 	.byte	0x02, 0x4a
	.zero		1
	.zero		1


	//----- nvinfo : EIATTR_EXIT_INSTR_OFFSETS
	.align		4
        /*00b8*/ 	.byte	0x04, 0x1c
        /*00ba*/ 	.short	(.L_82 - .L_81)


	//   ....[0]....
.L_81:
        /*00bc*/ 	.word	0x00000e20


	//----- nvinfo : EIATTR_CRS_STACK_SIZE
	.align		4
.L_82:
        /*00c0*/ 	.byte	0x04, 0x1e
        /*00c2*/ 	.short	(.L_84 - .L_83)
.L_83:
        /*00c4*/ 	.word	0x00000000


	//----- nvinfo : EIATTR_CBANK_PARAM_SIZE
	.align		4
.L_84:
        /*00c8*/ 	.byte	0x03, 0x19
        /*00ca*/ 	.short	0x0018


	//----- nvinfo : EIATTR_PARAM_CBANK
	.align		4
        /*00cc*/ 	.byte	0x04, 0x0a
        /*00ce*/ 	.short	(.L_86 - .L_85)
	.align		4
.L_85:
        /*00d0*/ 	.word	index@(.nv.constant0._Z14argmax_forwardPiPfii)
        /*00d4*/ 	.short	0x0380
        /*00d6*/ 	.short	0x0018


	//----- nvinfo : EIATTR_SW_WAR
	.align		4
.L_86:
        /*00d8*/ 	.byte	0x04, 0x36
        /*00da*/ 	.short	(.L_88 - .L_87)
.L_87:
        /*00dc*/ 	.word	0x00000008
.L_88:


//--------------------- .nv.info._Z14logits_forwardPfS_P6__halfS1_iii --------------------------
	.section	.nv.info._Z14logits_forwardPfS_P6__halfS1_iii,"",@"SHT_CUDA_INFO"
	.sectionflags	@""
	.align	4


	//----- nvinfo : EIATTR_CUDA_API_VERSION
	.align		4
        /*0000*/ 	.byte	0x04, 0x37
        /*0002*/ 	.short	(.L_90 - .L_89)
.L_89:
        /*0004*/ 	.word	0x00000082


	//----- nvinfo : EIATTR_KPARAM_INFO
	.align		4
.L_90:
        /*0008*/ 	.byte	0x04, 0x17
        /*000a*/ 	.short	(.L_92 - .L_91)
.L_91:
        /*000c*/ 	.word	0x00000000
        /*0010*/ 	.short	0x0006
        /*0012*/ 	.short	0x0028
        /*0014*/ 	.byte	0x00, 0xf0, 0x11, 0x00


	//----- nvinfo : EIATTR_KPARAM_INFO
	.align		4
.L_92:
        /*0018*/ 	.byte	0x04, 0x17
        /*001a*/ 	.short	(.L_94 - .L_93)
.L_93:
        /*001c*/ 	.word	0x00000000
        /*0020*/ 	.short	0x0005
        /*0022*/ 	.short	0x0024
        /*0024*/ 	.byte	0x00, 0xf0, 0x11, 0x00


	//----- nvinfo : EIATTR_KPARAM_INFO
	.align		4
.L_94:
        /*0028*/ 	.byte	0x04, 0x17
        /*002a*/ 	.short	(.L_96 - .L_95)
.L_95:
        /*002c*/ 	.word	0x00000000
        /*0030*/ 	.short	0x0004
        /*0032*/ 	.short	0x0020
        /*0034*/ 	.byte	0x00, 0xf0, 0x11, 0x00


	//----- nvinfo : EIATTR_KPARAM_INFO
	.align		4
.L_96:
        /*0038*/ 	.byte	0x04, 0x17
        /*003a*/ 	.short	(.L_98 - .L_97)
.L_97:
        /*003c*/ 	.word	0x00000000
        /*0040*/ 	.short	0x0003
        /*0042*/ 	.short	0x0018
        /*0044*/ 	.byte	0x00, 0xf5, 0x21, 0x00


	//----- nvinfo : EIATTR_KPARAM_INFO
	.align		4
.L_98:
        /*0048*/ 	.byte	0x04, 0x17
        /*004a*/ 	.short	(.L_100 - .L_99)
.L_99:
        /*004c*/ 	.word	0x00000000
        /*0050*/ 	.short	0x0002
        /*0052*/ 	.short	0x0010
        /*0054*/ 	.byte	0x00, 0xf5, 0x21, 0x00


	//----- nvinfo : EIATTR_KPARAM_INFO
	.align		4
.L_100:
        /*0058*/ 	.byte	0x04, 0x17
        /*005a*/ 	.short	(.L_102 - .L_101)
.L_101:
        /*005c*/ 	.word	0x00000000
        /*0060*/ 	.short	0x0001
        /*0062*/ 	.short	0x0008
        /*0064*/ 	.byte	0x00, 0xf5, 0x21, 0x00


	//----- nvinfo : EIATTR_KPARAM_INFO
	.align		4
.L_102:
        /*0068*/ 	.byte	0x04, 0x17
        /*006a*/ 	.short	(.L_104 - .L_103)
.L_103:
        /*006c*/ 	.word	0x00000000
        /*0070*/ 	.short	0x0000
        /*0072*/ 	.short	0x0000
        /*0074*/ 	.byte	0x00, 0xf5, 0x21, 0x00


	//----- nvinfo : EIATTR_SPARSE_MMA_MASK
	.align		4
.L_104:
        /*0078*/ 	.byte	0x03, 0x50
        /*007a*/ 	.short	0x0000


	//----- nvinfo : EIATTR_MAXREG_COUNT
	.align		4
        /*007c*/ 	.byte	0x03, 0x1b
        /*007e*/ 	.short	0x00ff


	//----- nvinfo : EIATTR_MERCURY_ISA_VERSION
	.align		4
        /*0080*/ 	.byte	0x03, 0x5f
        /*0082*/ 	.short	0x0101


	//----- nvinfo : EIATTR_VRC_CTA_INIT_COUNT
	.align		4
        /*0084*/ 	.byte	0x02, 0x4a
	.zero		1
	.zero		1


	//----- nvinfo : EIATTR_EXIT_INSTR_OFFSETS
	.align		4
        /*0088*/ 	.byte	0x04, 0x1c
        /*008a*/ 	.short	(.L_106 - .L_105)


	//   ....[0]....
.L_105:
        /*008c*/ 	.word	0x00000e70


	//   ....[1]....
        /*0090*/ 	.word	0x00000ee0


	//----- nvinfo : EIATTR_CBANK_PARAM_SIZE
	.align		4
.L_106:
        /*0094*/ 	.byte	0x03, 0x19
        /*0096*/ 	.short	0x002c


	//----- nvinfo : EIATTR_PARAM_CBANK
	.align		4
        /*0098*/ 	.byte	0x04, 0x0a
        /*009a*/ 	.short	(.L_108 - .L_107)
	.align		4
.L_107:
        /*009c*/ 	.word	index@(.nv.constant0._Z14logits_forwardPfS_P6__halfS1_iii)
        /*00a0*/ 	.short	0x0380
        /*00a2*/ 	.short	0x002c


	//----- nvinfo : EIATTR_SW_WAR
	.align		4
.L_108:
        /*00a4*/ 	.byte	0x04, 0x36
        /*00a6*/ 	.short	(.L_110 - .L_109)
.L_109:
        /*00a8*/ 	.word	0x00000008
.L_110:


//--------------------- .nv.info._Z12silu_forwardPfS_ii --------------------------
	.section	.nv.info._Z12silu_forwardPfS_ii,"",@"SHT_CUDA_INFO"
	.sectionflags	@""
	.align	4


	//----- nvinfo : EIATTR_CUDA_API_VERSION
	.align		4
        /*0000*/ 	.byte	0x04, 0x37
        /*0002*/ 	.short	(.L_112 - .L_111)
.L_111:
        /*0004*/ 	.word	0x00000082


	//----- nvinfo : EIATTR_KPARAM_INFO
	.align		4
.L_112:
        /*0008*/ 	.byte	0x04, 0x17
        /*000a*/ 	.short	(.L_114 - .L_113)
.L_113:
        /*000c*/ 	.word	0x00000000
        /*0010*/ 	.short	0x0003
        /*0012*/ 	.short	0x0014
        /*0014*/ 	.byte	0x00, 0xf0, 0x11, 0x00


	//----- nvinfo : EIATTR_KPARAM_INFO
	.align		4
.L_114:
        /*0018*/ 	.byte	0x04, 0x17
        /*001a*/ 	.short	(.L_116 - .L_115)
.L_115:
        /*001c*/ 	.word	0x00000000
        /*0020*/ 	.short	0x0002
        /*0022*/ 	.short	0x0010
        /*0024*/ 	.byte	0x00, 0xf0, 0x11, 0x00


	//----- nvinfo : EIATTR_KPARAM_INFO
	.align		4
.L_116:
        /*0028*/ 	.byte	0x04, 0x17
        /*002a*/ 	.short	(.L_118 - .L_117)
.L_117:
        /*002c*/ 	.word	0x00000000
        /*0030*/ 	.short	0x0001
        /*0032*/ 	.short	0x0008
        /*0034*/ 	.byte	0x00, 0xf5, 0x21, 0x00


	//----- nvinfo : EIATTR_KPARAM_INFO
	.align		4
.L_118:
        /*0038*/ 	.byte	0x04, 0x17
        /*003a*/ 	.short	(.L_120 - .L_119)
.L_119:
        /*003c*/ 	.word	0x00000000
        /*0040*/ 	.short	0x0000
        /*0042*/ 	.short	0x0000
        /*0044*/ 	.byte	0x00, 0xf5, 0x21, 0x00


	//----- nvinfo : EIATTR_SPARSE_MMA_MASK
	.align		4
.L_120:
        /*0048*/ 	.byte	0x03, 0x50
        /*004a*/ 	.short	0x0000


	//----- nvinfo : EIATTR_MAXREG_COUNT
	.align		4
        /*004c*/ 	.byte	0x03, 0x1b
        /*004e*/ 	.short	0x00ff


	//----- nvinfo : EIATTR_MERCURY_ISA_VERSION
	.align		4
        /*0050*/ 	.byte	0x03, 0x5f
        /*0052*/ 	.short	0x0101


	//----- nvinfo : EIATTR_VRC_CTA_INIT_COUNT
	.align		4
        /*0054*/ 	.byte	0x02, 0x4a
	.zero		1
	.zero		1


	//----- nvinfo : EIATTR_EXIT_INSTR_OFFSETS
	.align		4
        /*0058*/ 	.byte	0x04, 0x1c
        /*005a*/ 	.short	(.L_122 - .L_121)


	//   ....[0]....
.L_121:
        /*005c*/ 	.word	0x00000250


	//----- nvinfo : EIATTR_CRS_STACK_SIZE
	.align		4
.L_122:
        /*0060*/ 	.byte	0x04, 0x1e
        /*0062*/ 	.short	(.L_124 - .L_123)
.L_123:
        /*0064*/ 	.word	0x00000000


	//----- nvinfo : EIATTR_CBANK_PARAM_SIZE
	.align		4
.L_124:
        /*0068*/ 	.byte	0x03, 0x19
        /*006a*/ 	.short	0x0018


	//----- nvinfo : EIATTR_PARAM_CBANK
	.align		4
        /*006c*/ 	.byte	0x04, 0x0a
        /*006e*/ 	.short	(.L_126 - .L_125)
	.align		4
.L_125:
        /*0070*/ 	.word	index@(.nv.constant0._Z12silu_forwardPfS_ii)
        /*0074*/ 	.short	0x0380
        /*0076*/ 	.short	0x0018


	//----- nvinfo : EIATTR_SW_WAR
	.align		4
.L_126:
        /*0078*/ 	.byte	0x04, 0x36
        /*007a*/ 	.short	(.L_128 - .L_127)
.L_127:
        /*007c*/ 	.word	0x00000008
.L_128:


//--------------------- .nv.info._Z16residual_forwardPfS_ii --------------------------
	.section	.nv.info._Z16residual_forwardPfS_ii,"",@"SHT_CUDA_INFO"
	.sectionflags	@""
	.align	4


	//----- nvinfo : EIATTR_CUDA_API_VERSION
	.align		4
        /*0000*/ 	.byte	0x04, 0x37
        /*0002*/ 	.short	(.L_130 - .L_129)
.L_129:
        /*0004*/ 	.word	0x00000082


	//----- nvinfo : EIATTR_KPARAM_INFO
	.align		4
.L_130:
        /*0008*/ 	.byte	0x04, 0x17
        /*000a*/ 	.short	(.L_132 - .L_131)
.L_131:
        /*000c*/ 	.word	0x00000000
        /*0010*/ 	.short	0x0003
        /*0012*/ 	.short	0x0014
        /*0014*/ 	.byte	0x00, 0xf0, 0x11, 0x00


	//----- nvinfo : EIATTR_KPARAM_INFO
	.align		4
.L_132:
        /*0018*/ 	.byte	0x04, 0x17
        /*001a*/ 	.short	(.L_134 - .L_133)
.L_133:
        /*001c*/ 	.word	0x00000000
        /*0020*/ 	.short	0x0002
        /*0022*/ 	.short	0x0010
        /*0024*/ 	.byte	0x00, 0xf0, 0x11, 0x00


	//----- nvinfo : EIATTR_KPARAM_INFO
	.align		4
.L_134:
        /*0028*/ 	.byte	0x04, 0x17
        /*002a*/ 	.short	(.L_136 - .L_135)
.L_135:
        /*002c*/ 	.word	0x00000000
        /*0030*/ 	.short	0x0001
        /*0032*/ 	.short	0x0008
        /*0034*/ 	.byte	0x00, 0xf5, 0x21, 0x00


	//----- nvinfo : EIATTR_KPARAM_INFO
	.align		4
.L_136:
        /*0038*/ 	.byte	0x04, 0x17
        /*003a*/ 	.short	(.L_138 - .L_137)
.L_137:
        /*003c*/ 	.word	0x00000000
        /*0040*/ 	.short	0x0000
        /*0042*/ 	.short	0x0000
        /*0044*/ 	.byte	0x00, 0xf5, 0x21, 0x00


	//----- nvinfo : EIATTR_SPARSE_MMA_MASK
	.align		4
.L_138:
        /*0048*/ 	.byte	0x03, 0x50
        /*004a*/ 	.short	0x0000


	//----- nvinfo : EIATTR_MAXREG_COUNT
	.align		4
        /*004c*/ 	.byte	0x03, 0x1b
        /*004e*/ 	.short	0x00ff


	//----- nvinfo : EIATTR_MERCURY_ISA_VERSION
	.align		4
        /*0050*/ 	.byte	0x03, 0x5f
        /*0052*/ 	.short	0x0101


	//----- nvinfo : EIATTR_VRC_CTA_INIT_COUNT
	.align		4
        /*0054*/ 	.byte	0x02, 0x4a
	.zero		1
	.zero		1


	//----- nvinfo : EIATTR_EXIT_INSTR_OFFSETS
	.align		4
        /*0058*/ 	.byte	0x04, 0x1c
        /*005a*/ 	.short	(.L_140 - .L_139)


	//   ....[0]....
.L_139:
        /*005c*/ 	.word	0x00000110


	//----- nvinfo : EIATTR_CBANK_PARAM_SIZE
	.align		4
.L_140:
        /*0060*/ 	.byte	0x03, 0x19
        /*0062*/ 	.short	0x0018


	//----- nvinfo : EIATTR_PARAM_CBANK
	.align		4
        /*0064*/ 	.byte	0x04, 0x0a
        /*0066*/ 	.short	(.L_142 - .L_141)
	.align		4
.L_141:
        /*0068*/ 	.word	index@(.nv.constant0._Z16residual_forwardPfS_ii)
        /*006c*/ 	.short	0x0380
        /*006e*/ 	.short	0x0018


	//----- nvinfo : EIATTR_SW_WAR
	.align		4
.L_142:
        /*0070*/ 	.byte	0x04, 0x36
        /*0072*/ 	.short	(.L_144 - .L_143)
.L_143:
        /*0074*/ 	.word	0x00000008
.L_144:


//--------------------- .nv.info._Z29group_flash_attention_forwardPfS_S_S_S_iiiiiiiiii --------------------------
	.section	.nv.info._Z29group_flash_attention_forwardPfS_S_S_S_iiiiiiiiii,"",@"SHT_CUDA_INFO"
	.sectionflags	@""
	.align	4


	//----- nvinfo : EIATTR_CUDA_API_VERSION
	.align		4
        /*0000*/ 	.byte	0x04, 0x37
        /*0002*/ 	.short	(.L_146 - .L_145)
.L_145:
        /*0004*/ 	.word	0x00000082


	//----- nvinfo : EIATTR_KPARAM_INFO
	.align		4
.L_146:
        /*0008*/ 	.byte	0x04, 0x17
        /*000a*/ 	.short	(.L_148 - .L_147)
.L_147:
        /*000c*/ 	.word	0x00000000
        /*0010*/ 	.short	0x000e
        /*0012*/ 	.short	0x004c
        /*0014*/ 	.byte	0x00, 0xf0, 0x11, 0x00


	//----- nvinfo : EIATTR_KPARAM_INFO
	.align		4
.L_148:
        /*0018*/ 	.byte	0x04, 0x17
        /*001a*/ 	.short	(.L_150 - .L_149)
.L_149:
        /*001c*/ 	.word	0x00000000
        /*0020*/ 	.short	0x000d
        /*0022*/ 	.short	0x0048
        /*0024*/ 	.byte	0x00, 0xf0, 0x11, 0x00


	//----- nvinfo : EIATTR_KPARAM_INFO
	.align		4
.L_150:
        /*0028*/ 	.byte	0x04, 0x17
        /*002a*/ 	.short	(.L_152 - .L_151)
.L_151:
        /*002c*/ 	.word	0x00000000
        /*0030*/ 	.short	0x000c
        /*0032*/ 	.short	0x0044
        /*0034*/ 	.byte	0x00, 0xf0, 0x11, 0x00


	//----- nvinfo : EIATTR_KPARAM_INFO
	.align		4
.L_152:
        /*0038*/ 	.byte	0x04, 0x17
        /*003a*/ 	.short	(.L_154 - .L_153)
.L_153:
        /*003c*/ 	.word	0x00000000
        /*0040*/ 	.short	0x000b
        /*0042*/ 	.short	0x0040
        /*0044*/ 	.byte	0x00, 0xf0, 0x11, 0x00


	//----- nvinfo : EIATTR_KPARAM_INFO
	.align		4
.L_154:
        /*0048*/ 	.byte	0x04, 0x17
        /*004a*/ 	.short	(.L_156 - .L_155)
.L_155:
        /*004c*/ 	.word	0x00000000
        /*0050*/ 	.short	0x000a
        /*0052*/ 	.short	0x003c
        /*0054*/ 	.byte	0x00, 0xf0, 0x11, 0x00


	//----- nvinfo : EIATTR_KPARAM_INFO
	.align		4
.L_156:
        /*0058*/ 	.byte	0x04, 0x17
        /*005a*/ 	.short	(.L_158 - .L_157)
.L_157:
        /*005c*/ 	.word	0x00000000
        /*0060*/ 	.short	0x0009
        /*0062*/ 	.short	0x0038
        /*0064*/ 	.byte	0x00, 0xf0, 0x11, 0x00


	//----- nvinfo : EIATTR_KPARAM_INFO
	.align		4
.L_158:
        /*0068*/ 	.byte	0x04, 0x17
        /*006a*/ 	.short	(.L_160 - .L_159)
.L_159:
        /*006c*/ 	.word	0x00000000
        /*0070*/ 	.short	0x0008
        /*0072*/ 	.short	0x0034
        /*0074*/ 	.byte	0x00, 0xf0, 0x11, 0x00


	//----- nvinfo : EIATTR_KPARAM_INFO
	.align		4
.L_160:
        /*0078*/ 	.byte	0x04, 0x17
        /*007a*/ 	.short	(.L_162 - .L_161)
.L_161:
        /*007c*/ 	.word	0x00000000
        /*0080*/ 	.short	0x0007
        /*0082*/ 	.short	0x0030
        /*0084*/ 	.byte	0x00, 0xf0, 0x11, 0x00


	//----- nvinfo : EIATTR_KPARAM_INFO
	.align		4
.L_162:
        /*0088*/ 	.byte	0x04, 0x17
        /*008a*/ 	.short	(.L_164 - .L_163)
.L_163:
        /*008c*/ 	.word	0x00000000
        /*0090*/ 	.short	0x0006
        /*0092*/ 	.short	0x002c
        /*0094*/ 	.byte	0x00, 0xf0, 0x11, 0x00


	//----- nvinfo : EIATTR_KPARAM_INFO
	.align		4
.L_164:
        /*0098*/ 	.byte	0x04, 0x17
        /*009a*/ 	.short	(.L_166 - .L_165)
.L_165:
        /*009c*/ 	.word	0x00000000
        /*00a0*/ 	.short	0x0005
        /*00a2*/ 	.short	0x0028
        /*00a4*/ 	.byte	0x00, 0xf0, 0x11, 0x00


	//----- nvinfo : EIATTR_KPARAM_INFO
	.align		4
.L_166:
        /*00a8*/ 	.byte	0x04, 0x17
        /*00aa*/ 	.short	(.L_168 - .L_167)
.L_167:
        /*00ac*/ 	.word	0x00000000
        /*00b0*/ 	.short	0x0004
        /*00b2*/ 	.short	0x0020
        /*00b4*/ 	.byte	0x00, 0xf5, 0x21, 0x00


	//----- nvinfo : EIATTR_KPARAM_INFO
	.align		4
.L_168:
        /*00b8*/ 	.byte	0x04, 0x17
        /*00ba*/ 	.short	(.L_170 - .L_169)
.L_169:
        /*00bc*/ 	.word	0x00000000
        /*00c0*/ 	.short	0x0003
        /*00c2*/ 	.short	0x0018
        /*00c4*/ 	.byte	0x00, 0xf5, 0x21, 0x00


	//----- nvinfo : EIATTR_KPARAM_INFO
	.align		4
.L_170:
        /*00c8*/ 	.byte	0x04, 0x17
        /*00ca*/ 	.short	(.L_172 - .L_171)
.L_171:
        /*00cc*/ 	.word	0x00000000
        /*00d0*/ 	.short	0x0002
        /*00d2*/ 	.short	0x0010
        /*00d4*/ 	.byte	0x00, 0xf5, 0x21, 0x00


	//----- nvinfo : EIATTR_KPARAM_INFO
	.align		4
.L_172:
        /*00d8*/ 	.byte	0x04, 0x17
        /*00da*/ 	.short	(.L_174 - .L_173)
.L_173:
        /*00dc*/ 	.word	0x00000000
        /*00e0*/ 	.short	0x0001
        /*00e2*/ 	.short	0x0008
        /*00e4*/ 	.byte	0x00, 0xf5, 0x21, 0x00


	//----- nvinfo : EIATTR_KPARAM_INFO
	.align		4
.L_174:
        /*00e8*/ 	.byte	0x04, 0x17
        /*00ea*/ 	.short	(.L_176 - .L_175)
.L_175:
        /*00ec*/ 	.word	0x00000000
        /*00f0*/ 	.short	0x0000
        /*00f2*/ 	.short	0x0000
        /*00f4*/ 	.byte	0x00, 0xf5, 0x21, 0x00


	//----- nvinfo : EIATTR_SPARSE_MMA_MASK
	.align		4
.L_176:
        /*00f8*/ 	.byte	0x03, 0x50
        /*00fa*/ 	.short	0x0000


	//----- nvinfo : EIATTR_MAXREG_COUNT
	.align		4
        /*00fc*/ 	.byte	0x03, 0x1b
        /*00fe*/ 	.short	0x00ff


	//----- nvinfo : EIATTR_NUM_BARRIERS
	.align		4
        /*0100*/ 	.byte	0x02, 0x4c
        /*0102*/ 	.byte	0x01
	.zero		1


	//----- nvinfo : EIATTR_MERCURY_ISA_VERSION
	.align		4
        /*0104*/ 	.byte	0x03, 0x5f
        /*0106*/ 	.short	0x0101


	//----- nvinfo : EIATTR_COOP_GROUP_MASK_REGIDS
	.align		4
        /*0108*/ 	.byte	0x04, 0x29
        /*010a*/ 	.short	(.L_178 - .L_177)


	//   ....[0]....
.L_177:
        /*010c*/ 	.word	0xffffffff


	//   ....[1]....
        /*0110*/ 	.word	0xffffffff


	//   ....[2]....
        /*0114*/ 	.word	0xffffffff


	//   ....[3]....
        /*0118*/ 	.word	0xffffffff


	//   ....[4]....
        /*011c*/ 	.word	0xffffffff


	//   ....[5]....
        /*0120*/ 	.word	0xffffffff


	//   ....[6]....
        /*0124*/ 	.word	0xffffffff


	//   ....[7]....
        /*0128*/ 	.word	0xffffffff


	//   ....[8]....
        /*012c*/ 	.word	0xffffffff


	//   ....[9]....
        /*0130*/ 	.word	0xffffffff


	//   ....[10]....
        /*0134*/ 	.word	0xffffffff


	//   ....[11]....
        /*0138*/ 	.word	0xffffffff


	//   ....[12]....
        /*013c*/ 	.word	0xffffffff


	//----- nvinfo : EIATTR_COOP_GROUP_INSTR_OFFSETS
	.align		4
.L_178:
        /*0140*/ 	.byte	0x04, 0x28
        /*0142*/ 	.short	(.L_180 - .L_179)


	//   ....[0]....
.L_179:
        /*0144*/ 	.word	0x00000e60


	//   ....[1]....
        /*0148*/ 	.word	0x00000e80


	//   ....[2]....
        /*014c*/ 	.word	0x00000e90


	//   ....[3]....
        /*0150*/ 	.word	0x00000ec0


	//   ....[4]....
        /*0154*/ 	.word	0x00000ee0


	//   ....[5]....
        /*0158*/ 	.word	0x00000f00


	//   ....[6]....
        /*015c*/ 	.word	0x00000f20


	//   ....[7]....
        /*0160*/ 	.word	0x000022e0


	//   ....[8]....
        /*0164*/ 	.word	0x00002300


	//   ....[9]....
        /*0168*/ 	.word	0x00002360


	//   ....[10]....
        /*016c*/ 	.word	0x00002380


	//   ....[11]....
        /*0170*/ 	.word	0x000023a0


	//   ....[12]....
        /*0174*/ 	.word	0x000023c0


	//----- nvinfo : EIATTR_VRC_CTA_INIT_COUNT
	.align		4
.L_180:
        /*0178*/ 	.byte	0x02, 0x4a
	.zero		1
	.zero		1


	//----- nvinfo : EIATTR_EXIT_INSTR_OFFSETS
	.align		4
        /*017c*/ 	.byte	0x04, 0x1c
        /*017e*/ 	.short	(.L_182 - .L_181)


	//   ....[0]....
.L_181:
        /*0180*/ 	.word	0x00001510


	//   ....[1]....
        /*0184*/ 	.word	0x00002e20


	//----- nvinfo : EIATTR_CRS_STACK_SIZE
	.align		4
.L_182:
        /*0188*/ 	.byte	0x04, 0x1e
        /*018a*/ 	.short	(.L_184 - .L_183)
.L_183:
        /*018c*/ 	.word	0x00000000


	//----- nvinfo : EIATTR_CBANK_PARAM_SIZE
	.align		4
.L_184:
        /*0190*/ 	.byte	0x03, 0x19
        /*0192*/ 	.short	0x0050


	//----- nvinfo : EIATTR_PARAM_CBANK
	.align		4
        /*0194*/ 	.byte	0x04, 0x0a
        /*0196*/ 	.short	(.L_186 - .L_185)
	.align		4
.L_185:
        /*0198*/ 	.word	index@(.nv.constant0._Z29group_flash_attention_forwardPfS_S_S_S_iiiiiiiiii)
        /*019c*/ 	.short	0x0380
        /*019e*/ 	.short	0x0050


	//----- nvinfo : EIATTR_SW_WAR
	.align		4
.L_186:
        /*01a0*/ 	.byte	0x04, 0x36
        /*01a2*/ 	.short	(.L_188 - .L_187)
.L_187:
        /*01a4*/ 	.word	0x00000008
.L_188:


//--------------------- .nv.info._Z12rope_forwardPffiiii --------------------------
	.section	.nv.info._Z12rope_forwardPffiiii,"",@"SHT_CUDA_INFO"
	.sectionflags	@""
	.align	4


	//----- nvinfo : EIATTR_CUDA_API_VERSION
	.align		4
        /*0000*/ 	.byte	0x04, 0x37
        /*0002*/ 	.short	(.L_190 - .L_189)
.L_189:
        /*0004*/ 	.word	0x00000082


	//----- nvinfo : EIATTR_KPARAM_INFO
	.align		4
.L_190:
        /*0008*/ 	.byte	0x04, 0x17
        /*000a*/ 	.short	(.L_192 - .L_191)
.L_191:
        /*000c*/ 	.word	0x00000000
        /*0010*/ 	.short	0x0005
        /*0012*/ 	.short	0x0018
        /*0014*/ 	.byte	0x00, 0xf0, 0x11, 0x00


	//----- nvinfo : EIATTR_KPARAM_INFO
	.align		4
.L_192:
        /*0018*/ 	.byte	0x04, 0x17
        /*001a*/ 	.short	(.L_194 - .L_193)
.L_193:
        /*001c*/ 	.word	0x00000000
        /*0020*/ 	.short	0x0004
        /*0022*/ 	.short	0x0014
        /*0024*/ 	.byte	0x00, 0xf0, 0x11, 0x00


	//----- nvinfo : EIATTR_KPARAM_INFO
	.align		4
.L_194:
        /*0028*/ 	.byte	0x04, 0x17
        /*002a*/ 	.short	(.L_196 - .L_195)
.L_195:
        /*002c*/ 	.word	0x00000000
        /*0030*/ 	.short	0x0003
        /*0032*/ 	.short	0x0010
        /*0034*/ 	.byte	0x00, 0xf0, 0x11, 0x00


	//----- nvinfo : EIATTR_KPARAM_INFO
	.align		4
.L_196:
        /*0038*/ 	.byte	0x04, 0x17
        /*003a*/ 	.short	(.L_198 - .L_197)
.L_197:
        /*003c*/ 	.word	0x00000000
        /*0040*/ 	.short	0x0002
        /*0042*/ 	.short	0x000c
        /*0044*/ 	.byte	0x00, 0xf0, 0x11, 0x00


	//----- nvinfo : EIATTR_KPARAM_INFO
	.align		4
.L_198:
        /*0048*/ 	.byte	0x04, 0x17
        /*004a*/ 	.short	(.L_200 - .L_199)
.L_199:
        /*004c*/ 	.word	0x00000000
        /*0050*/ 	.short	0x0001
        /*0052*/ 	.short	0x0008
        /*0054*/ 	.byte	0x00, 0xf0, 0x11, 0x00


	//----- nvinfo : EIATTR_KPARAM_INFO
	.align		4
.L_200:
        /*0058*/ 	.byte	0x04, 0x17
        /*005a*/ 	.short	(.L_202 - .L_201)
.L_201:
        /*005c*/ 	.word	0x00000000
        /*0060*/ 	.short	0x0000
        /*0062*/ 	.short	0x0000
        /*0064*/ 	.byte	0x00, 0xf5, 0x21, 0x00


	//----- nvinfo : EIATTR_SPARSE_MMA_MASK
	.align		4
.L_202:
        /*0068*/ 	.byte	0x03, 0x50
        /*006a*/ 	.short	0x0000


	//----- nvinfo : EIATTR_MAXREG_COUNT
	.align		4
        /*006c*/ 	.byte	0x03, 0x1b
        /*006e*/ 	.short	0x00ff


	//----- nvinfo : EIATTR_MERCURY_ISA_VERSION
	.align		4
        /*0070*/ 	.byte	0x03, 0x5f
        /*0072*/ 	.short	0x0101


	//----- nvinfo : EIATTR_VRC_CTA_INIT_COUNT
	.align		4
        /*0074*/ 	.byte	0x02, 0x4a
	.zero		1
	.zero		1


	//----- nvinfo : EIATTR_EXIT_INSTR_OFFSETS
	.align		4
        /*0078*/ 	.byte	0x04, 0x1c
        /*007a*/ 	.short	(.L_204 - .L_203)


	//   ....[0]....
.L_203:
        /*007c*/ 	.word	0x00000070


	//   ....[1]....
        /*0080*/ 	.word	0x00001350


	//----- nvinfo : EIATTR_CRS_STACK_SIZE
	.align		4
.L_204:
        /*0084*/ 	.byte	0x04, 0x1e
        /*0086*/ 	.short	(.L_206 - .L_205)
.L_205:
        /*0088*/ 	.word	0x00000000


	//----- nvinfo : EIATTR_CBANK_PARAM_SIZE
	.align		4
.L_206:
        /*008c*/ 	.byte	0x03, 0x19
        /*008e*/ 	.short	0x001c


	//----- nvinfo : EIATTR_PARAM_CBANK
	.align		4
        /*0090*/ 	.byte	0x04, 0x0a
        /*0092*/ 	.short	(.L_208 - .L_207)
	.align		4
.L_207:
        /*0094*/ 	.word	index@(.nv.constant0._Z12rope_forwardPffiiii)
        /*0098*/ 	.short	0x0380
        /*009a*/ 	.short	0x001c


	//----- nvinfo : EIATTR_SW_WAR
	.align		4
.L_208:
        /*009c*/ 	.byte	0x04, 0x36
        /*009e*/ 	.short	(.L_210 - .L_209)
.L_209:
        /*00a0*/ 	.word	0x00000008
.L_210:


//--------------------- .nv.info._Z14linear_forwardPfS_P6__halfS1_iii --------------------------
	.section	.nv.info._Z14linear_forwardPfS_P6__halfS1_iii,"",@"SHT_CUDA_INFO"
	.sectionflags	@""
	.align	4


	//----- nvinfo : EIATTR_CUDA_API_VERSION
	.align		4
        /*0000*/ 	.byte	0x04, 0x37
        /*0002*/ 	.short	(.L_212 - .L_211)
.L_211:
        /*0004*/ 	.word	0x00000082


	//----- nvinfo : EIATTR_KPARAM_INFO
	.align		4
.L_212:
        /*0008*/ 	.byte	0x04, 0x17
        /*000a*/ 	.short	(.L_214 - .L_213)
.L_213:
        /*000c*/ 	.word	0x00000000
        /*0010*/ 	.short	0x0006
        /*0012*/ 	.short	0x0028
        /*0014*/ 	.byte	0x00, 0xf0, 0x11, 0x00


	//----- nvinfo : EIATTR_KPARAM_INFO
	.align		4
.L_214:
        /*0018*/ 	.byte	0x04, 0x17
        /*001a*/ 	.short	(.L_216 - .L_215)
.L_215:
        /*001c*/ 	.word	0x00000000
        /*0020*/ 	.short	0x0005
        /*0022*/ 	.short	0x0024
        /*0024*/ 	.byte	0x00, 0xf0, 0x11, 0x00


	//----- nvinfo : EIATTR_KPARAM_INFO
	.align		4
.L_216:
        /*0028*/ 	.byte	0x04, 0x17
        /*002a*/ 	.short	(.L_218 - .L_217)
.L_217:
        /*002c*/ 	.word	0x00000000
        /*0030*/ 	.short	0x0004
        /*0032*/ 	.short	0x0020
        /*0034*/ 	.byte	0x00, 0xf0, 0x11, 0x00


	//----- nvinfo : EIATTR_KPARAM_INFO
	.align		4
.L_218:
        /*0038*/ 	.byte	0x04, 0x17
        /*003a*/ 	.short	(.L_220 - .L_219)
.L_219:
        /*003c*/ 	.word	0x00000000
        /*0040*/ 	.short	0x0003
        /*0042*/ 	.short	0x0018
        /*0044*/ 	.byte	0x00, 0xf5, 0x21, 0x00


	//----- nvinfo : EIATTR_KPARAM_INFO
	.align		4
.L_220:
        /*0048*/ 	.byte	0x04, 0x17
        /*004a*/ 	.short	(.L_222 - .L_221)
.L_221:
        /*004c*/ 	.word	0x00000000
        /*0050*/ 	.short	0x0002
        /*0052*/ 	.short	0x0010
        /*0054*/ 	.byte	0x00, 0xf5, 0x21, 0x00


	//----- nvinfo : EIATTR_KPARAM_INFO
	.align		4
.L_222:
        /*0058*/ 	.byte	0x04, 0x17
        /*005a*/ 	.short	(.L_224 - .L_223)
.L_223:
        /*005c*/ 	.word	0x00000000
        /*0060*/ 	.short	0x0001
        /*0062*/ 	.short	0x0008
        /*0064*/ 	.byte	0x00, 0xf5, 0x21, 0x00


	//----- nvinfo : EIATTR_KPARAM_INFO
	.align		4
.L_224:
        /*0068*/ 	.byte	0x04, 0x17
        /*006a*/ 	.short	(.L_226 - .L_225)
.L_225:
        /*006c*/ 	.word	0x00000000
        /*0070*/ 	.short	0x0000
        /*0072*/ 	.short	0x0000
        /*0074*/ 	.byte	0x00, 0xf5, 0x21, 0x00


	//----- nvinfo : EIATTR_SPARSE_MMA_MASK
	.align		4
.L_226:
        /*0078*/ 	.byte	0x03, 0x50
        /*007a*/ 	.short	0x0000


	//----- nvinfo : EIATTR_MAXREG_COUNT
	.align		4
        /*007c*/ 	.byte	0x03, 0x1b
        /*007e*/ 	.short	0x00ff


	//----- nvinfo : EIATTR_MERCURY_ISA_VERSION
	.align		4
        /*0080*/ 	.byte	0x03, 0x5f
        /*0082*/ 	.short	0x0101


	//----- nvinfo : EIATTR_COOP_GROUP_MASK_REGIDS
	.align		4
        /*0084*/ 	.byte	0x04, 0x29
        /*0086*/ 	.short	(.L_228 - .L_227)


	//   ....[0]....
.L_227:
        /*0088*/ 	.word	0xffffffff


	//   ....[1]....
        /*008c*/ 	.word	0xffffffff


	//   ....[2]....
        /*0090*/ 	.word	0xffffffff


	//   ....[3]....
        /*0094*/ 	.word	0xffffffff


	//   ....[4]....
        /*0098*/ 	.word	0xffffffff


	//----- nvinfo : EIATTR_COOP_GROUP_INSTR_OFFSETS
	.align		4
.L_228:
        /*009c*/ 	.byte	0x04, 0x28
        /*009e*/ 	.short	(.L_230 - .L_229)


	//   ....[0]....
.L_229:
        /*00a0*/ 	.word	0x00000e50


	//   ....[1]....
        /*00a4*/ 	.word	0x00000eb0


	//   ....[2]....
        /*00a8*/ 	.word	0x00000ed0


	//   ....[3]....
        /*00ac*/ 	.word	0x00000ef0


	//   ....[4]....
        /*00b0*/ 	.word	0x00000f20


	//----- nvinfo : EIATTR_VRC_CTA_INIT_COUNT
	.align		4
.L_230:
        /*00b4*/ 	.byte	0x02, 0x4a
	.zero		1
	.zero		1


	//----- nvinfo : EIATTR_EXIT_INSTR_OFFSETS
	.align		4
        /*00b8*/ 	.byte	0x04, 0x1c
        /*00ba*/ 	.short	(.L_232 - .L_231)


	//   ....[0]....
.L_231:
        /*00bc*/ 	.word	0x00000f60


	//   ....[1]....
        /*00c0*/ 	.word	0x00000fe0


	//----- nvinfo : EIATTR_CRS_STACK_SIZE
	.align		4
.L_232:
        /*00c4*/ 	.byte	0x04, 0x1e
        /*00c6*/ 	.short	(.L_234 - .L_233)
.L_233:
        /*00c8*/ 	.word	0x00000000


	//----- nvinfo : EIATTR_CBANK_PARAM_SIZE
	.align		4
.L_234:
        /*00cc*/ 	.byte	0x03, 0x19
        /*00ce*/ 	.short	0x002c


	//----- nvinfo : EIATTR_PARAM_CBANK
	.align		4
        /*00d0*/ 	.byte	0x04, 0x0a
        /*00d2*/ 	.short	(.L_236 - .L_235)
	.align		4
.L_235:
        /*00d4*/ 	.word	index@(.nv.constant0._Z14linear_forwardPfS_P6__halfS1_iii)
        /*00d8*/ 	.short	0x0380
        /*00da*/ 	.short	0x002c


	//----- nvinfo : EIATTR_SW_WAR
	.align		4
.L_236:
        /*00dc*/ 	.byte	0x04, 0x36
        /*00de*/ 	.short	(.L_238 - .L_237)
.L_237:
        /*00e0*/ 	.word	0x00000008
.L_238:


//--------------------- .nv.info._Z15rmsnorm_forwardPfS_P6__halffii --------------------------
	.section	.nv.info._Z15rmsnorm_forwardPfS_P6__halffii,"",@"SHT_CUDA_INFO"
	.sectionflags	@""
	.align	4


	//----- nvinfo : EIATTR_CUDA_API_VERSION
	.align		4
        /*0000*/ 	.byte	0x04, 0x37
        /*0002*/ 	.short	(.L_240 - .L_239)
.L_239:
        /*0004*/ 	.word	0x00000082


	//----- nvinfo : EIATTR_KPARAM_INFO
	.align		4
.L_240:
        /*0008*/ 	.byte	0x04, 0x17
        /*000a*/ 	.short	(.L_242 - .L_241)
.L_241:
        /*000c*/ 	.word	0x00000000
        /*0010*/ 	.short	0x0005
        /*0012*/ 	.short	0x0020
        /*0014*/ 	.byte	0x00, 0xf0, 0x11, 0x00


	//----- nvinfo : EIATTR_KPARAM_INFO
	.align		4
.L_242:
        /*0018*/ 	.byte	0x04, 0x17
        /*001a*/ 	.short	(.L_244 - .L_243)
.L_243:
        /*001c*/ 	.word	0x00000000
        /*0020*/ 	.short	0x0004
        /*0022*/ 	.short	0x001c
        /*0024*/ 	.byte	0x00, 0xf0, 0x11, 0x00


	//----- nvinfo : EIATTR_KPARAM_INFO
	.align		4
.L_244:
        /*0028*/ 	.byte	0x04, 0x17
        /*002a*/ 	.short	(.L_246 - .L_245)
.L_245:
        /*002c*/ 	.word	0x00000000
        /*0030*/ 	.short	0x0003
        /*0032*/ 	.short	0x0018
        /*0034*/ 	.byte	0x00, 0xf0, 0x11, 0x00


	//----- nvinfo : EIATTR_KPARAM_INFO
	.align		4
.L_246:
        /*0038*/ 	.byte	0x04, 0x17
        /*003a*/ 	.short	(.L_248 - .L_247)
.L_247:
        /*003c*/ 	.word	0x00000000
        /*0040*/ 	.short	0x0002
        /*0042*/ 	.short	0x0010
        /*0044*/ 	.byte	0x00, 0xf5, 0x21, 0x00


	//----- nvinfo : EIATTR_KPARAM_INFO
	.align		4
.L_248:
        /*0048*/ 	.byte	0x04, 0x17
        /*004a*/ 	.short	(.L_250 - .L_249)
.L_249:
        /*004c*/ 	.word	0x00000000
        /*0050*/ 	.short	0x0001
        /*0052*/ 	.short	0x0008
        /*0054*/ 	.byte	0x00, 0xf5, 0x21, 0x00


	//----- nvinfo : EIATTR_KPARAM_INFO
	.align		4
.L_250:
        /*0058*/ 	.byte	0x04, 0x17
        /*005a*/ 	.short	(.L_252 - .L_251)
.L_251:
        /*005c*/ 	.word	0x00000000
        /*0060*/ 	.short	0x0000
        /*0062*/ 	.short	0x0000
        /*0064*/ 	.byte	0x00, 0xf5, 0x21, 0x00


	//----- nvinfo : EIATTR_SPARSE_MMA_MASK
	.align		4
.L_252:
        /*0068*/ 	.byte	0x03, 0x50
        /*006a*/ 	.short	0x0000


	//----- nvinfo : EIATTR_MAXREG_COUNT
	.align		4
        /*006c*/ 	.byte	0x03, 0x1b
        /*006e*/ 	.short	0x00ff


	//----- nvinfo : EIATTR_MERCURY_ISA_VERSION
	.align		4
        /*0070*/ 	.byte	0x03, 0x5f
        /*0072*/ 	.short	0x0101


	//----- nvinfo : EIATTR_COOP_GROUP_MASK_REGIDS
	.align		4
        /*0074*/ 	.byte	0x04, 0x29
        /*0076*/ 	.short	(.L_254 - .L_253)


	//   ....[0]....
.L_253:
        /*0078*/ 	.word	0xffffffff


	//   ....[1]....
        /*007c*/ 	.word	0xffffffff


	//   ....[2]....
        /*0080*/ 	.word	0xffffffff


	//   ....[3]....
        /*0084*/ 	.word	0xffffffff


	//   ....[4]....
        /*0088*/ 	.word	0xffffffff


	//   ....[5]....
        /*008c*/ 	.word	0xffffffff


	//   ....[6]....
        /*0090*/ 	.word	0xffffffff


	//   ....[7]....
        /*0094*/ 	.word	0xffffffff


	//   ....[8]....
        /*0098*/ 	.word	0xffffffff


	//   ....[9]....
        /*009c*/ 	.word	0xffffffff


	//   ....[10]....
        /*00a0*/ 	.word	0xffffffff


	//----- nvinfo : EIATTR_COOP_GROUP_INSTR_OFFSETS
	.align		4
.L_254:
        /*00a4*/ 	.byte	0x04, 0x28
        /*00a6*/ 	.short	(.L_256 - .L_255)


	//   ....[0]....
.L_255:
        /*00a8*/ 	.word	0x000007b0


	//   ....[1]....
        /*00ac*/ 	.word	0x000007c0


	//   ....[2]....
        /*00b0*/ 	.word	0x000007d0


	//   ....[3]....
        /*00b4*/ 	.word	0x000007e0


	//   ....[4]....
        /*00b8*/ 	.word	0x000007f0


	//   ....[5]....
        /*00bc*/ 	.word	0x00000810


	//   ....[6]....
        /*00c0*/ 	.word	0x00000820


	//   ....[7]....
        /*00c4*/ 	.word	0x00000840


	//   ....[8]....
        /*00c8*/ 	.word	0x00000880


	//   ....[9]....
        /*00cc*/ 	.word	0x000008d0


	//   ....[10]....
        /*00d0*/ 	.word	0x000008f0


	//----- nvinfo : EIATTR_VRC_CTA_INIT_COUNT
	.align		4
.L_256:
        /*00d4*/ 	.byte	0x02, 0x4a
	.zero		1
	.zero		1


	//----- nvinfo : EIATTR_EXIT_INSTR_OFFSETS
	.align		4
        /*00d8*/ 	.byte	0x04, 0x1c
        /*00da*/ 	.short	(.L_258 - .L_257)


	//   ....[0]....
.L_257:
        /*00dc*/ 	.word	0x00000b00


	//----- nvinfo : EIATTR_CRS_STACK_SIZE
	.align		4
.L_258:
        /*00e0*/ 	.byte	0x04, 0x1e
        /*00e2*/ 	.short	(.L_260 - .L_259)
.L_259:
        /*00e4*/ 	.word	0x00000000


	//----- nvinfo : EIATTR_CBANK_PARAM_SIZE
	.align		4
.L_260:
        /*00e8*/ 	.byte	0x03, 0x19
        /*00ea*/ 	.short	0x0024


	//----- nvinfo : EIATTR_PARAM_CBANK
	.align		4
        /*00ec*/ 	.byte	0x04, 0x0a
        /*00ee*/ 	.short	(.L_262 - .L_261)
	.align		4
.L_261:
        /*00f0*/ 	.word	index@(.nv.constant0._Z15rmsnorm_forwardPfS_P6__halffii)
        /*00f4*/ 	.short	0x0380
        /*00f6*/ 	.short	0x0024


	//----- nvinfo : EIATTR_SW_WAR
	.align		4
.L_262:
        /*00f8*/ 	.byte	0x04, 0x36
        /*00fa*/ 	.short	(.L_264 - .L_263)
.L_263:
        /*00fc*/ 	.word	0x00000008
.L_264:


//--------------------- .nv.info._Z15get_content_rowPfP6__halfPiii --------------------------
	.section	.nv.info._Z15get_content_rowPfP6__halfPiii,"",@"SHT_CUDA_INFO"
	.sectionflags	@""
	.align	4


	//----- nvinfo : EIATTR_CUDA_API_VERSION
	.align		4
        /*0000*/ 	.byte	0x04, 0x37
        /*0002*/ 	.short	(.L_266 - .L_265)
.L_265:
        /*0004*/ 	.word	0x00000082


	//----- nvinfo : EIATTR_KPARAM_INFO
	.align		4
.L_266:
        /*0008*/ 	.byte	0x04, 0x17
        /*000a*/ 	.short	(.L_268 - .L_267)
.L_267:
        /*000c*/ 	.word	0x00000000
        /*0010*/ 	.short	0x0004
        /*0012*/ 	.short	0x001c
        /*0014*/ 	.byte	0x00, 0xf0, 0x11, 0x00


	//----- nvinfo : EIATTR_KPARAM_INFO
	.align		4
.L_268:
        /*0018*/ 	.byte	0x04, 0x17
        /*001a*/ 	.short	(.L_270 - .L_269)
.L_269:
        /*001c*/ 	.word	0x00000000
        /*0020*/ 	.short	0x0003
        /*0022*/ 	.short	0x0018
        /*0024*/ 	.byte	0x00, 0xf0, 0x11, 0x00


	//----- nvinfo : EIATTR_KPARAM_INFO
	.align		4
.L_270:
        /*0028*/ 	.byte	0x04, 0x17
        /*002a*/ 	.short	(.L_272 - .L_271)
.L_271:
        /*002c*/ 	.word	0x00000000
        /*0030*/ 	.short	0x0002
        /*0032*/ 	.short	0x0010
        /*0034*/ 	.byte	0x00, 0xf5, 0x21, 0x00


	//----- nvinfo : EIATTR_KPARAM_INFO
	.align		4
.L_272:
        /*0038*/ 	.byte	0x04, 0x17
        /*003a*/ 	.short	(.L_274 - .L_273)
.L_273:
        /*003c*/ 	.word	0x00000000
        /*0040*/ 	.short	0x0001
        /*0042*/ 	.short	0x0008
        /*0044*/ 	.byte	0x00, 0xf5, 0x21, 0x00


	//----- nvinfo : EIATTR_KPARAM_INFO
	.align		4
.L_274:
        /*0048*/ 	.byte	0x04, 0x17
        /*004a*/ 	.short	(.L_276 - .L_275)
.L_275:
        /*004c*/ 	.word	0x00000000
        /*0050*/ 	.short	0x0000
        /*0052*/ 	.short	0x0000
        /*0054*/ 	.byte	0x00, 0xf5, 0x21, 0x00


	//----- nvinfo : EIATTR_SPARSE_MMA_MASK
	.align		4
.L_276:
        /*0058*/ 	.byte	0x03, 0x50
        /*005a*/ 	.short	0x0000


	//----- nvinfo : EIATTR_MAXREG_COUNT
	.align		4
        /*005c*/ 	.byte	0x03, 0x1b
        /*005e*/ 	.short	0x00ff


	//----- nvinfo : EIATTR_MERCURY_ISA_VERSION
	.align		4
        /*0060*/ 	.byte	0x03, 0x5f
        /*0062*/ 	.short	0x0101


	//----- nvinfo : EIATTR_VRC_CTA_INIT_COUNT
	.align		4
        /*0064*/ 	.byte	0x02, 0x4a
	.zero		1
	.zero		1


	//----- nvinfo : EIATTR_EXIT_INSTR_OFFSETS
	.align		4
        /*0068*/ 	.byte	0x04, 0x1c
        /*006a*/ 	.short	(.L_278 - .L_277)


	//   ....[0]....
.L_277:
        /*006c*/ 	.word	0x00000170


	//----- nvinfo : EIATTR_CBANK_PARAM_SIZE
	.align		4
.L_278:
        /*0070*/ 	.byte	0x03, 0x19
        /*0072*/ 	.short	0x0020


	//----- nvinfo : EIATTR_PARAM_CBANK
	.align		4
        /*0074*/ 	.byte	0x04, 0x0a
        /*0076*/ 	.short	(.L_280 - .L_279)
	.align		4
.L_279:
        /*0078*/ 	.word	index@(.nv.constant0._Z15get_content_rowPfP6__halfPiii)
        /*007c*/ 	.short	0x0380
        /*007e*/ 	.short	0x0020


	//----- nvinfo : EIATTR_SW_WAR
	.align		4
.L_280:
        /*0080*/ 	.byte	0x04, 0x36
        /*0082*/ 	.short	(.L_282 - .L_281)
.L_281:
        /*0084*/ 	.word	0x00000008
.L_282:


//--------------------- .nv.callgraph             --------------------------
	.section	.nv.callgraph,"",@"SHT_CUDA_CALLGRAPH"
	.align	4
	.sectionentsize	8
	.align		4
        /*0000*/ 	.word	0x00000000
	.align		4
        /*0004*/ 	.word	0xffffffff
	.align		4
        /*0008*/ 	.word	0x00000000
	.align		4
        /*000c*/ 	.word	0xfffffffe
	.align		4
        /*0010*/ 	.word	0x00000000
	.align		4
        /*0014*/ 	.word	0xfffffffd
	.align		4
        /*0018*/ 	.word	0x00000000
	.align		4
        /*001c*/ 	.word	0xfffffffc


//--------------------- .nv.constant4             --------------------------
	.section	.nv.constant4,"a",@progbits
	.align	8
	.align		8
.nv.constant4:
        /*0000*/ 	.dword	__cudart_i2opi_f


//--------------------- .text._Z14argmax_forwardPiPfii --------------------------
	.section	.text._Z14argmax_forwardPiPfii,"ax",@progbits
	.align	128
        .global         _Z14argmax_forwardPiPfii
        .type           _Z14argmax_forwardPiPfii,@function
        .size           _Z14argmax_forwardPiPfii,(.L_x_167 - _Z14argmax_forwardPiPfii)
        .other          _Z14argmax_forwardPiPfii,@"STO_CUDA_ENTRY STV_DEFAULT"
_Z14argmax_forwardPiPfii:
.text._Z14argmax_forwardPiPfii:
[----:B------:R-:W-:Y:S01]  /*0000*/  LDC R1, c[0x0][0x37c] ;  /* 0x0000df00ff017b82 */ /* 0x000fe20000000800 */
[----:B------:R-:W0:Y:S07]  /*0010*/  S2R R6, SR_TID.X ;  /* 0x0000000000067919 */ /* 0x000e2e0000002100 */
[----:B------:R-:W1:Y:S01]  /*0020*/  LDC.64 R2, c[0x0][0x388] ;  /* 0x0000e200ff027b82 */ /* 0x000e620000000a00 */
[----:B------:R-:W2:Y:S01]  /*0030*/  LDCU UR6, c[0x0][0x394] ;  /* 0x00007280ff0677ac */ /* 0x000ea20008000800 */
[----:B------:R-:W2:Y:S01]  /*0040*/  S2R R0, SR_CTAID.X ;  /* 0x0000000000007919 */ /* 0x000ea20000002500 */
[----:B------:R-:W3:Y:S01]  /*0050*/  LDCU.64 UR4, c[0x0][0x358] ;  /* 0x00006b00ff0477ac */ /* 0x000ee20008000a00 */
[----:B0-----:R-:W-:-:S05]  /*0060*/  LOP3.LUT R6, R6, 0x1f, RZ, 0xc0, !PT ;  /* 0x0000001f06067812 */ /* 0x001fca00078ec0ff */
[----:B--2---:R-:W-:-:S04]  /*0070*/  IMAD R11, R0, UR6, R6 ;  /* 0x00000006000b7c24 */ /* 0x004fc8000f8e0206 */
[----:B-1----:R-:W-:-:S05]  /*0080*/  IMAD.WIDE R4, R11, 0x4, R2 ;  /* 0x000000040b047825 */ /* 0x002fca00078e0202 */
[----:B---3--:R0:W5:Y:S01]  /*0090*/  LDG.E R7, desc[UR4][R4.64] ;  /* 0x0000000404077981 */ /* 0x008162000c1e1900 */
[----:B------:R-:W-:Y:S01]  /*00a0*/  ISETP.GE.AND P0, PT, R6, UR6, PT ;  /* 0x0000000606007c0c */ /* 0x000fe2000bf06270 */
[----:B------:R-:W-:-:S12]  /*00b0*/  BSSY.RECONVERGENT B0, `(.L_x_0) ;  /* 0x00000ab000007945 */ /* 0x000fd80003800200 */
[----:B0-----:R-:W-:Y:S05]  /*00c0*/  @P0 BRA `(.L_x_1) ;  /* 0x0000000800a40947 */ /* 0x001fea0003800000 */
[----:B------:R-:W-:Y:S01]  /*00d0*/  IMAD.MOV.U32 R5, RZ, RZ, R6 ;  /* 0x000000ffff057224 */ /* 0x000fe200078e0006 */
[----:B------:R-:W-:Y:S03]  /*00e0*/  BSSY.RECONVERGENT B1, `(.L_x_2) ;  /* 0x0000055000017945 */ /* 0x000fe60003800200 */
[----:B------:R-:W-:Y:S01]  /*00f0*/  IMAD.MOV.U32 R6, RZ, RZ, R5 ;  /* 0x000000ffff067224 */ /* 0x000fe200078e0005 */
[----:B------:R-:W-:-:S05]  /*0100*/  LOP3.LUT R4, RZ, R5, RZ, 0x33, !PT ;  /* 0x00000005ff047212 */ /* 0x000fca00078e33ff */
[----:B------:R-:W-:-:S05]  /*0110*/  VIADD R4, R4, UR6 ;  /* 0x0000000604047c36 */ /* 0x000fca0008000000 */
[C---:B------:R-:W-:Y:S02]  /*0120*/  ISETP.GE.U32.AND P0, PT, R4.reuse, 0x1e0, PT ;  /* 0x000001e00400780c */ /* 0x040fe40003f06070 */
[----:B------:R-:W-:-:S04]  /*0130*/  LEA.HI R8, R4, 0x1, RZ, 0x1b ;  /* 0x0000000104087811 */ /* 0x000fc800078fd8ff */
[----:B------:R-:W-:-:S07]  /*0140*/  LOP3.LUT R25, R8, 0xf, RZ, 0xc0, !PT ;  /* 0x0000000f08197812 */ /* 0x000fce00078ec0ff */
[----:B------:R-:W-:Y:S05]  /*0150*/  @!P0 BRA `(.L_x_3) ;  /* 0x0000000400348947 */ /* 0x000fea0003800000 */
[----:B------:R-:W-:Y:S01]  /*0160*/  LOP3.LUT R10, R8, 0xffffff0, RZ, 0xc0, !PT ;  /* 0x0ffffff0080a7812 */ /* 0x000fe200078ec0ff */
[----:B------:R-:W-:Y:S01]  /*0170*/  BSSY.RECONVERGENT B2, `(.L_x_4) ;  /* 0x000004a000027945 */ /* 0x000fe20003800200 */
[----:B------:R-:W-:Y:S01]  /*0180*/  LOP3.LUT R9, R5, 0x100, RZ, 0xfc, !PT ;  /* 0x0000010005097812 */ /* 0x000fe200078efcff */
[----:B------:R-:W-:Y:S02]  /*0190*/  IMAD.MOV.U32 R6, RZ, RZ, R5 ;  /* 0x000000ffff067224 */ /* 0x000fe400078e0005 */
[----:B------:R-:W-:-:S07]  /*01a0*/  IMAD.MOV R10, RZ, RZ, -R10 ;  /* 0x000000ffff0a7224 */ /* 0x000fce00078e0a0a */
.L_x_5:
[----:B------:R-:W-:-:S05]  /*01b0*/  IMAD.WIDE R4, R11, 0x4, R2 ;  /* 0x000000040b047825 */ /* 0x000fca00078e0202 */
[----:B------:R-:W2:Y:S04]  /*01c0*/  LDG.E R24, desc[UR4][R4.64] ;  /* 0x0000000404187981 */ /* 0x000ea8000c1e1900 */
[----:B------:R-:W3:Y:S04]  /*01d0*/  LDG.E R27, desc[UR4][R4.64+0x80] ;  /* 0x00008004041b7981 */ /* 0x000ee8000c1e1900 */
[----:B------:R-:W4:Y:S04]  /*01e0*/  LDG.E R23, desc[UR4][R4.64+0x100] ;  /* 0x0001000404177981 */ /* 0x000f28000c1e1900 */
        /* <DEDUP_REMOVED lines=10> */
[----:B------:R-:W4:Y:S01]  /*0290*/  LDG.E R19, desc[UR4][R4.64+0x680] ;  /* 0x0006800404137981 */ /* 0x000f22000c1e1900 */
[----:B--2--5:R-:W-:-:S04]  /*02a0*/  FSETP.GT.AND P3, PT, R24, R7, PT ;  /* 0x000000071800720b */ /* 0x024fc80003f64000 */
[----:B------:R-:W-:Y:S02]  /*02b0*/  FSEL R26, R24, R7, P3 ;  /* 0x00000007181a7208 */ /* 0x000fe40001800000 */
[----:B------:R-:W2:Y:S04]  /*02c0*/  LDG.E R7, desc[UR4][R4.64+0x700] ;  /* 0x0007000404077981 */ /* 0x000ea8000c1e1900 */
[----:B------:R-:W2:Y:S01]  /*02d0*/  LDG.E R24, desc[UR4][R4.64+0x780] ;  /* 0x0007800404187981 */ /* 0x000ea2000c1e1900 */
[-C--:B---3--:R-:W-:Y:S01]  /*02e0*/  FSETP.GT.AND P4, PT, R27, R26.reuse, PT ;  /* 0x0000001a1b00720b */ /* 0x088fe20003f84000 */
[----:B------:R-:W-:Y:S02]  /*02f0*/  VIADD R10, R10, 0x10 ;  /* 0x000000100a0a7836 */ /* 0x000fe40000000000 */
[----:B------:R-:W-:Y:S01]  /*0300*/  @P3 VIADD R6, R9, 0xffffff00 ;  /* 0xffffff0009063836 */ /* 0x000fe20000000000 */
[----:B------:R-:W-:Y:S01]  /*0310*/  FSEL R26, R27, R26, P4 ;  /* 0x0000001a1b1a7208 */ /* 0x000fe20002000000 */
[----:B------:R-:W-:-:S03]  /*0320*/  VIADD R11, R11, 0x200 ;  /* 0x000002000b0b7836 */ /* 0x000fc60000000000 */
[----:B----4-:R-:W-:-:S04]  /*0330*/  FSETP.GT.AND P5, PT, R23, R26, PT ;  /* 0x0000001a1700720b */ /* 0x010fc80003fa4000 */
[----:B------:R-:W-:Y:S01]  /*0340*/  FSEL R23, R23, R26, P5 ;  /* 0x0000001a17177208 */ /* 0x000fe20002800000 */
[----:B------:R-:W-:-:S03]  /*0350*/  @P4 VIADD R6, R9, 0xffffff20 ;  /* 0xffffff2009064836 */ /* 0x000fc60000000000 */
[----:B------:R-:W-:-:S04]  /*0360*/  FSETP.GT.AND P6, PT, R22, R23, PT ;  /* 0x000000171600720b */ /* 0x000fc80003fc4000 */
        /* <DEDUP_REMOVED lines=17> */
[----:B------:R-:W-:Y:S02]  /*0480*/  FSETP.GT.AND P5, PT, R15, R14, PT ;  /* 0x0000000e0f00720b */ /* 0x000fe40003fa4000 */
[----:B------:R-:W-:Y:S02]  /*0490*/  SEL R6, R9, R6, P4 ;  /* 0x0000000609067207 */ /* 0x000fe40002000000 */
[----:B------:R-:W-:-:S04]  /*04a0*/  FSEL R15, R15, R14, P5 ;  /* 0x0000000e0f0f7208 */ /* 0x000fc80002800000 */
        /* <DEDUP_REMOVED lines=11> */
[----:B------:R-:W-:Y:S01]  /*0560*/  @P1 VIADD R6, R9, 0x80 ;  /* 0x0000008009061836 */ /* 0x000fe20000000000 */
[----:B------:R-:W-:-:S07]  /*0570*/  ISETP.NE.AND P1, PT, R10, RZ, PT ;  /* 0x000000ff0a00720c */ /* 0x000fce0003f25270 */
[----:B------:R-:W-:Y:S01]  /*0580*/  @P2 VIADD R6, R9, 0xa0 ;  /* 0x000000a009062836 */ /* 0x000fe20000000000 */
[----:B--2---:R-:W-:-:S04]  /*0590*/  FSETP.GT.AND P3, PT, R7, R18, PT ;  /* 0x000000120700720b */ /* 0x004fc80003f64000 */
[----:B------:R-:W-:-:S04]  /*05a0*/  FSEL R7, R7, R18, P3 ;  /* 0x0000001207077208 */ /* 0x000fc80001800000 */
[----:B------:R-:W-:-:S04]  /*05b0*/  FSETP.GT.AND P0, PT, R24, R7, PT ;  /* 0x000000071800720b */ /* 0x000fc80003f04000 */
[----:B------:R-:W-:Y:S01]  /*05c0*/  FSEL R7, R24, R7, P0 ;  /* 0x0000000718077208 */ /* 0x000fe20000000000 */
[----:B------:R-:W-:-:S08]  /*05d0*/  @P3 VIADD R6, R9, 0xc0 ;  /* 0x000000c009063836 */ /* 0x000fd00000000000 */
[C---:B------:R-:W-:Y:S02]  /*05e0*/  @P0 VIADD R6, R9.reuse, 0xe0 ;  /* 0x000000e009060836 */ /* 0x040fe40000000000 */
[----:B------:R-:W-:Y:S01]  /*05f0*/  VIADD R9, R9, 0x200 ;  /* 0x0000020009097836 */ /* 0x000fe20000000000 */
[----:B------:R-:W-:Y:S06]  /*0600*/  @P1 BRA `(.L_x_5) ;  /* 0xfffffff800e81947 */ /* 0x000fec000383ffff */
[----:B------:R-:W-:Y:S05]  /*0610*/  BSYNC.RECONVERGENT B2 ;  /* 0x0000000000027941 */ /* 0x000fea0003800200 */
.L_x_4:
[----:B------:R-:W-:-:S07]  /*0620*/  VIADD R5, R9, 0xffffff00 ;  /* 0xffffff0009057836 */ /* 0x000fce0000000000 */
.L_x_3:
[----:B------:R-:W-:Y:S05]  /*0630*/  BSYNC.RECONVERGENT B1 ;  /* 0x0000000000017941 */ /* 0x000fea0003800200 */
.L_x_2:
[----:B------:R-:W-:-:S13]  /*0640*/  ISETP.NE.AND P0, PT, R25, RZ, PT ;  /* 0x000000ff1900720c */ /* 0x000fda0003f05270 */
[----:B------:R-:W-:Y:S05]  /*0650*/  @!P0 BRA `(.L_x_1) ;  /* 0x0000000400408947 */ /* 0x000fea0003800000 */
[----:B------:R-:W-:Y:S01]  /*0660*/  ISETP.GE.U32.AND P1, PT, R25, 0x8, PT ;  /* 0x000000081900780c */ /* 0x000fe20003f26070 */
[----:B------:R-:W-:Y:S01]  /*0670*/  BSSY.RECONVERGENT B1, `(.L_x_6) ;  /* 0x0000027000017945 */ /* 0x000fe20003800200 */
[----:B------:R-:W-:-:S04]  /*0680*/  LOP3.LUT R12, R8, 0x7, RZ, 0xc0, !PT ;  /* 0x00000007080c7812 */ /* 0x000fc800078ec0ff */
[----:B------:R-:W-:-:S07]  /*0690*/  ISETP.NE.AND P0, PT, R12, RZ, PT ;  /* 0x000000ff0c00720c */ /* 0x000fce0003f05270 */
[----:B------:R-:W-:Y:S06]  /*06a0*/  @!P1 BRA `(.L_x_7) ;  /* 0x00000000008c9947 */ /* 0x000fec0003800000 */
[----:B------:R-:W-:-:S04]  /*06b0*/  IMAD R11, R0, UR6, R5 ;  /* 0x00000006000b7c24 */ /* 0x000fc8000f8e0205 */
        /* <DEDUP_REMOVED lines=11> */
[----:B------:R-:W-:Y:S02]  /*0770*/  SEL R6, R5, R6, P5 ;  /* 0x0000000605067207 */ /* 0x000fe40002800000 */
[----:B---3--:R-:W-:-:S04]  /*0780*/  FSETP.GT.AND P6, PT, R9, R4, PT ;  /* 0x000000040900720b */ /* 0x008fc80003fc4000 */
[----:B------:R-:W-:-:S04]  /*0790*/  FSEL R4, R9, R4, P6 ;  /* 0x0000000409047208 */ /* 0x000fc80003000000 */
        /* <DEDUP_REMOVED lines=17> */
[----:B------:R-:W-:-:S08]  /*08b0*/  @P5 VIADD R6, R5, 0xc0 ;  /* 0x000000c005065836 */ /* 0x000fd00000000000 */
[C---:B------:R-:W-:Y:S02]  /*08c0*/  @P3 VIADD R6, R5.reuse, 0xe0 ;  /* 0x000000e005063836 */ /* 0x040fe40000000000 */
[----:B------:R-:W-:-:S07]  /*08d0*/  VIADD R5, R5, 0x100 ;  /* 0x0000010005057836 */ /* 0x000fce0000000000 */
.L_x_7:
[----:B------:R-:W-:Y:S05]  /*08e0*/  BSYNC.RECONVERGENT B1 ;  /* 0x0000000000017941 */ /* 0x000fea0003800200 */
.L_x_6:
        /* <DEDUP_REMOVED lines=22> */
[----:B------:R-:W-:-:S08]  /*0a50*/  @P3 VIADD R6, R5, 0x40 ;  /* 0x0000004005063836 */ /* 0x000fd00000000000 */
[C---:B------:R-:W-:Y:S02]  /*0a60*/  @P4 VIADD R6, R5.reuse, 0x60 ;  /* 0x0000006005064836 */ /* 0x040fe40000000000 */
[----:B------:R-:W-:-:S07]  /*0a70*/  VIADD R5, R5, 0x80 ;  /* 0x0000008005057836 */ /* 0x000fce0000000000 */
.L_x_9:
[----:B------:R-:W-:Y:S05]  /*0a80*/  BSYNC.RECONVERGENT B1 ;  /* 0x0000000000017941 */ /* 0x000fea0003800200 */
.L_x_8:
[----:B------:R-:W-:Y:S05]  /*0a90*/  @!P1 BRA `(.L_x_1) ;  /* 0x0000000000309947 */ /* 0x000fea0003800000 */
[----:B------:R-:W-:Y:S02]  /*0aa0*/  IMAD.MOV R4, RZ, RZ, -R4 ;  /* 0x000000ffff047224 */ /* 0x000fe400078e0a04 */
[----:B------:R-:W-:-:S07]  /*0ab0*/  IMAD R11, R0, UR6, R5 ;  /* 0x00000006000b7c24 */ /* 0x000fce000f8e0205 */
.L_x_10:
[----:B------:R-:W-:-:S06]  /*0ac0*/  IMAD.WIDE R8, R11, 0x4, R2 ;  /* 0x000000040b087825 */ /* 0x000fcc00078e0202 */
[----:B------:R-:W2:Y:S01]  /*0ad0*/  LDG.E R8, desc[UR4][R8.64] ;  /* 0x0000000408087981 */ /* 0x000ea2000c1e1900 */
[----:B------:R-:W-:Y:S02]  /*0ae0*/  VIADD R4, R4, 0x1 ;  /* 0x0000000104047836 */ /* 0x000fe40000000000 */
[----:B------:R-:W-:-:S03]  /*0af0*/  VIADD R11, R11, 0x20 ;  /* 0x000000200b0b7836 */ /* 0x000fc60000000000 */
[----:B------:R-:W-:Y:S02]  /*0b00*/  ISETP.NE.AND P1, PT, R4, RZ, PT ;  /* 0x000000ff0400720c */ /* 0x000fe40003f25270 */
[----:B--2--5:R-:W-:-:S04]  /*0b10*/  FSETP.GT.AND P0, PT, R8, R7, PT ;  /* 0x000000070800720b */ /* 0x024fc80003f04000 */
[C---:B------:R-:W-:Y:S01]  /*0b20*/  SEL R6, R5.reuse, R6, P0 ;  /* 0x0000000605067207 */ /* 0x040fe20000000000 */
[----:B------:R-:W-:Y:S01]  /*0b30*/  VIADD R5, R5, 0x20 ;  /* 0x0000002005057836 */ /* 0x000fe20000000000 */
[----:B------:R-:W-:-:S05]  /*0b40*/  FSEL R7, R8, R7, P0 ;  /* 0x0000000708077208 */ /* 0x000fca0000000000 */
[----:B------:R-:W-:Y:S05]  /*0b50*/  @P1 BRA `(.L_x_10) ;  /* 0xfffffffc00d81947 */ /* 0x000fea000383ffff */
.L_x_1:
[----:B------:R-:W-:Y:S05]  /*0b60*/  BSYNC.RECONVERGENT B0 ;  /* 0x0000000000007941 */ /* 0x000fea0003800200 */
.L_x_0:
[----:B------:R-:W0:Y:S01]  /*0b70*/  SHFL.BFLY PT, R9, R6, 0x10, 0x1f ;  /* 0x0e001f0006097f89 */ /* 0x000e2200000e0000 */
[----:B------:R-:W-:Y:S01]  /*0b80*/  NOP ;  /* 0x0000000000007918 */ /* 0x000fe20000000000 */
[----:B0-----:R-:W-:-:S04]  /*0b90*/  IMAD R5, R0, UR6, R9 ;  /* 0x0000000600057c24 */ /* 0x001fc8000f8e0209 */
[----:B------:R-:W-:-:S06]  /*0ba0*/  IMAD.WIDE R4, R5, 0x4, R2 ;  /* 0x0000000405047825 */ /* 0x000fcc00078e0202 */
[----:B------:R-:W2:Y:S01]  /*0bb0*/  LDG.E R4, desc[UR4][R4.64] ;  /* 0x0000000404047981 */ /* 0x000ea2000c1e1900 */
[----:B------:R-:W-:Y:S01]  /*0bc0*/  NOP ;  /* 0x0000000000007918 */ /* 0x000fe20000000000 */
[----:B--2--5:R-:W-:-:S04]  /*0bd0*/  FSETP.GT.AND P0, PT, R4, R7, PT ;  /* 0x000000070400720b */ /* 0x024fc80003f04000 */
[----:B------:R-:W-:-:S05]  /*0be0*/  SEL R10, R9, R6, P0 ;  /* 0x00000006090a7207 */ /* 0x000fca0000000000 */
[----:B------:R-:W0:Y:S02]  /*0bf0*/  SHFL.BFLY PT, R11, R10, 0x8, 0x1f ;  /* 0x0d001f000a0b7f89 */ /* 0x000e2400000e0000 */
[----:B0-----:R-:W-:-:S04]  /*0c00*/  IMAD R9, R0, UR6, R11 ;  /* 0x0000000600097c24 */ /* 0x001fc8000f8e020b */
[----:B------:R-:W-:-:S06]  /*0c10*/  IMAD.WIDE R8, R9, 0x4, R2 ;  /* 0x0000000409087825 */ /* 0x000fcc00078e0202 */
[----:B------:R-:W2:Y:S01]  /*0c20*/  LDG.E R8, desc[UR4][R8.64] ;  /* 0x0000000408087981 */ /* 0x000ea2000c1e1900 */
[----:B------:R-:W-:Y:S01]  /*0c30*/  FSEL R7, R4, R7, P0 ;  /* 0x0000000704077208 */ /* 0x000fe20000000000 */
[----:B------:R-:W-:-:S03]  /*0c40*/  NOP ;  /* 0x0000000000007918 */ /* 0x000fc60000000000 */
[----:B--2---:R-:W-:-:S04]  /*0c50*/  FSETP.GT.AND P0, PT, R8, R7, PT ;  /* 0x000000070800720b */ /* 0x004fc80003f04000 */
        /* <DEDUP_REMOVED lines=19> */
[----:B------:R-:W-:Y:S02]  /*0d90*/  IMAD.WIDE R2, R5, 0x4, R2 ;  /* 0x0000000405027825 */ /* 0x000fe400078e0202 */
[----:B------:R-:W0:Y:S04]  /*0da0*/  LDC.64 R4, c[0x0][0x380] ;  /* 0x0000e000ff047b82 */ /* 0x000e280000000a00 */
[----:B------:R-:W2:Y:S01]  /*0db0*/  LDG.E R3, desc[UR4][R2.64] ;  /* 0x0000000402037981 */ /* 0x000ea2000c1e1900 */
[----:B------:R-:W-:Y:S01]  /*0dc0*/  FSEL R10, R7, R10, P0 ;  /* 0x0000000a070a7208 */ /* 0x000fe20000000000 */
[----:B0-----:R-:W-:Y:S01]  /*0dd0*/  IMAD.WIDE.U32 R4, R0, 0x4, R4 ;  /* 0x0000000400047825 */ /* 0x001fe200078e0004 */
[----:B------:R-:W-:Y:S02]  /*0de0*/  NOP ;  /* 0x0000000000007918 */ /* 0x000fe40000000000 */
[----:B--2---:R-:W-:-:S04]  /*0df0*/  FSETP.GT.AND P0, PT, R3, R10, PT ;  /* 0x0000000a0300720b */ /* 0x004fc80003f04000 */
[----:B------:R-:W-:-:S05]  /*0e00*/  SEL R11, R11, R9, P0 ;  /* 0x000000090b0b7207 */ /* 0x000fca0000000000 */
[----:B------:R-:W-:Y:S01]  /*0e10*/  STG.E desc[UR4][R4.64], R11 ;  /* 0x0000000b04007986 */ /* 0x000fe2000c101904 */
[----:B------:R-:W-:Y:S05]  /*0e20*/  EXIT ;  /* 0x000000000000794d */ /* 0x000fea0003800000 */
.L_x_11:
[----:B------:R-:W-:-:S00]  /*0e30*/  BRA `(.L_x_11) ;  /* 0xfffffffc00fc7947 */ /* 0x000fc0000383ffff */
[----:B------:R-:W-:-:S00]  /*0e40*/  NOP ;  /* 0x0000000000007918 */ /* 0x000fc00000000000 */
        /* <DEDUP_REMOVED lines=11> */
.L_x_167:


//--------------------- .text._Z14logits_forwardPfS_P6__halfS1_iii --------------------------
	.section	.text._Z14logits_forwardPfS_P6__halfS1_iii,"ax",@progbits
	.align	128
        .global         _Z14logits_forwardPfS_P6__halfS1_iii
        .type           _Z14logits_forwardPfS_P6__halfS1_iii,@function
        .size           _Z14logits_forwardPfS_P6__halfS1_iii,(.L_x_168 - _Z14logits_forwardPfS_P6__halfS1_iii)
        .other          _Z14logits_forwardPfS_P6__halfS1_iii,@"STO_CUDA_ENTRY STV_DEFAULT"
_Z14logits_forwardPfS_P6__halfS1_iii:
.text._Z14logits_forwardPfS_P6__halfS1_iii:
[----:B------:R-:W-:Y:S01]  /*0000*/  LDC R1, c[0x0][0x37c] ;  /* 0x0000df00ff017b82 */ /* 0x000fe20000000800 */
[----:B------:R-:W0:Y:S01]  /*0010*/  S2R R0, SR_TID.X ;  /* 0x0000000000007919 */ /* 0x000e220000002100 */
[----:B------:R-:W1:Y:S06]  /*0020*/  LDCU UR6, c[0x0][0x3a4] ;  /* 0x00007480ff0677ac */ /* 0x000e6c0008000800 */
[----:B------:R-:W0:Y:S01]  /*0030*/  S2UR UR4, SR_CTAID.Y ;  /* 0x00000000000479c3 */ /* 0x000e220000002600 */
[----:B------:R-:W-:Y:S01]  /*0040*/  HFMA2 R11, -RZ, RZ, 0, 0 ;  /* 0x00000000ff0b7431 */ /* 0x000fe200000001ff */
[----:B------:R-:W2:Y:S06]  /*0050*/  LDCU.64 UR10, c[0x0][0x358] ;  /* 0x00006b00ff0a77ac */ /* 0x000eac0008000a00 */
[----:B------:R-:W0:Y:S08]  /*0060*/  LDC R3, c[0x0][0x360] ;  /* 0x0000d800ff037b82 */ /* 0x000e300000000800 */
[----:B------:R-:W3:Y:S01]  /*0070*/  S2UR UR12, SR_CTAID.X ;  /* 0x00000000000c79c3 */ /* 0x000ee20000002500 */
[----:B-1----:R-:W-:Y:S01]  /*0080*/  UISETP.GE.AND UP0, UPT, UR6, 0x1, UPT ;  /* 0x000000010600788c */ /* 0x002fe2000bf06270 */
[----:B0-----:R-:W-:-:S08]  /*0090*/  IMAD R0, R3, UR4, R0 ;  /* 0x0000000403007c24 */ /* 0x001fd0000f8e0200 */
[----:B--23--:R-:W-:Y:S05]  /*00a0*/  BRA.U !UP0, `(.L_x_12) ;  /* 0x0000000d08507547 */ /* 0x00cfea000b800000 */
[----:B------:R-:W-:Y:S02]  /*00b0*/  UISETP.GE.U32.AND UP1, UPT, UR6, 0x10, UPT ;  /* 0x000000100600788c */ /* 0x000fe4000bf26070 */
[----:B------:R-:W-:Y:S01]  /*00c0*/  IMAD R6, R0, UR6, RZ ;  /* 0x0000000600067c24 */ /* 0x000fe2000f8e02ff */
[----:B------:R-:W-:Y:S01]  /*00d0*/  ULOP3.LUT UR8, UR6, 0xf, URZ, 0xc0, !UPT ;  /* 0x0000000f06087892 */ /* 0x000fe2000f8ec0ff */
[----:B------:R-:W-:Y:S01]  /*00e0*/  MOV R11, RZ ;  /* 0x000000ff000b7202 */ /* 0x000fe20000000f00 */
[----:B------:R-:W-:Y:S01]  /*00f0*/  UIMAD UR7, UR12, UR6, URZ ;  /* 0x000000060c0772a4 */ /* 0x000fe2000f8e02ff */
[----:B------:R-:W-:Y:S01]  /*0100*/  MOV R7, RZ ;  /* 0x000000ff00077202 */ /* 0x000fe20000000f00 */
[----:B------:R-:W-:Y:S02]  /*0110*/  UISETP.NE.AND UP0, UPT, UR8, URZ, UPT ;  /* 0x000000ff0800728c */ /* 0x000fe4000bf05270 */
[----:B------:R-:W-:Y:S09]  /*0120*/  BRA.U !UP1, `(.L_x_13) ;  /* 0x0000000509547547 */ /* 0x000ff2000b800000 */
[----:B------:R-:W0:Y:S01]  /*0130*/  LDC.64 R2, c[0x0][0x390] ;  /* 0x0000e400ff027b82 */ /* 0x000e220000000a00 */
[----:B------:R-:W1:Y:S01]  /*0140*/  LDCU.64 UR4, c[0x0][0x388] ;  /* 0x00007100ff0477ac */ /* 0x000e620008000a00 */
[----:B------:R-:W-:Y:S01]  /*0150*/  MOV R11, RZ ;  /* 0x000000ff000b7202 */ /* 0x000fe20000000f00 */
[----:B------:R-:W-:-:S06]  /*0160*/  ULOP3.LUT UR9, UR6, 0x7ffffff0, URZ, 0xc0, !UPT ;  /* 0x7ffffff006097892 */ /* 0x000fcc000f8ec0ff */
[----:B------:R-:W-:Y:S01]  /*0170*/  MOV R7, UR9 ;  /* 0x0000000900077c02 */ /* 0x000fe20008000f00 */
[----:B-1----:R-:W-:-:S04]  /*0180*/  UIMAD.WIDE.U32 UR4, UR7, 0x4, UR4 ;  /* 0x00000004070478a5 */ /* 0x002fc8000f8e0004 */
[----:B------:R-:W-:Y:S01]  /*0190*/  UIADD3 UR13, UP1, UPT, UR4, 0x20, URZ ;  /* 0x00000020040d7890 */ /* 0x000fe2000ff3e0ff */
[----:B0-----:R-:W-:-:S03]  /*01a0*/  IMAD.WIDE.U32 R2, R6, 0x2, R2 ;  /* 0x0000000206027825 */ /* 0x001fc600078e0002 */
[----:B------:R-:W-:Y:S01]  /*01b0*/  UIADD3.X UR4, UPT, UPT, URZ, UR5, URZ, UP1, !UPT ;  /* 0x00000005ff047290 */ /* 0x000fe20008ffe4ff */
[----:B------:R-:W-:Y:S01]  /*01c0*/  IADD3 R2, P0, PT, R2, 0x10, RZ ;  /* 0x0000001002027810 */ /* 0x000fe20007f1e0ff */
[----:B------:R-:W-:Y:S01]  /*01d0*/  UIADD3 UR5, UPT, UPT, -UR9, URZ, URZ ;  /* 0x000000ff09057290 */ /* 0x000fe2000fffe1ff */
[----:B------:R-:W-:Y:S02]  /*01e0*/  MOV R4, UR13 ;  /* 0x0000000d00047c02 */ /* 0x000fe40008000f00 */
[----:B------:R-:W-:Y:S02]  /*01f0*/  IADD3.X R3, PT, PT, RZ, R3, RZ, P0, !PT ;  /* 0x00000003ff037210 */ /* 0x000fe400007fe4ff */
[----:B------:R-:W-:-:S07]  /*0200*/  MOV R5, UR4 ;  /* 0x0000000400057c02 */ /* 0x000fce0008000f00 */
.L_x_14:
[----:B------:R-:W2:Y:S04]  /*0210*/  LDG.E.U16 R8, desc[UR10][R2.64+-0x10] ;  /* 0xfffff00a02087981 */ /* 0x000ea8000c1e1500 */
[----:B------:R-:W3:Y:S04]  /*0220*/  LDG.E R12, desc[UR10][R4.64+-0x20] ;  /* 0xffffe00a040c7981 */ /* 0x000ee8000c1e1900 */
[----:B------:R-:W4:Y:S04]  /*0230*/  LDG.E.U16 R22, desc[UR10][R2.64+-0xe] ;  /* 0xfffff20a02167981 */ /* 0x000f28000c1e1500 */
[----:B------:R-:W5:Y:S04]  /*0240*/  LDG.E.U16 R23, desc[UR10][R2.64+-0xc] ;  /* 0xfffff40a02177981 */ /* 0x000f68000c1e1500 */
[----:B------:R-:W5:Y:S04]  /*0250*/  LDG.E R14, desc[UR10][R4.64+-0x1c] ;  /* 0xffffe40a040e7981 */ /* 0x000f68000c1e1900 */
[----:B------:R-:W5:Y:S04]  /*0260*/  LDG.E.U16 R15, desc[UR10][R2.64+-0xa] ;  /* 0xfffff60a020f7981 */ /* 0x000f68000c1e1500 */
[----:B------:R-:W5:Y:S04]  /*0270*/  LDG.E R16, desc[UR10][R4.64+-0x18] ;  /* 0xffffe80a04107981 */ /* 0x000f68000c1e1900 */
[----:B------:R-:W5:Y:S04]  /*0280*/  LDG.E.U16 R17, desc[UR10][R2.64+-0x8] ;  /* 0xfffff80a02117981 */ /* 0x000f68000c1e1500 */
[----:B------:R-:W5:Y:S04]  /*0290*/  LDG.E R18, desc[UR10][R4.64+-0x14] ;  /* 0xffffec0a04127981 */ /* 0x000f68000c1e1900 */
[----:B------:R-:W5:Y:S04]  /*02a0*/  LDG.E.U16 R21, desc[UR10][R2.64+-0x6] ;  /* 0xfffffa0a02157981 */ /* 0x000f68000c1e1500 */
[----:B------:R-:W5:Y:S04]  /*02b0*/  LDG.E R20, desc[UR10][R4.64+-0x10] ;  /* 0xfffff00a04147981 */ /* 0x000f68000c1e1900 */
[----:B------:R-:W5:Y:S04]  /*02c0*/  LDG.E R19, desc[UR10][R4.64+-0xc] ;  /* 0xfffff40a04137981 */ /* 0x000f68000c1e1900 */
[----:B------:R-:W5:Y:S04]  /*02d0*/  LDG.E.U16 R10, desc[UR10][R2.64+-0x4] ;  /* 0xfffffc0a020a7981 */ /* 0x000f68000c1e1500 */
[----:B------:R-:W5:Y:S01]  /*02e0*/  LDG.E R9, desc[UR10][R4.64+-0x8] ;  /* 0xfffff80a04097981 */ /* 0x000f62000c1e1900 */
[----:B--2---:R-:W-:-:S03]  /*02f0*/  HADD2.F32 R13, -RZ, R8.H0_H0 ;  /* 0x20000008ff0d7230 */ /* 0x004fc60000004100 */
[----:B------:R-:W2:Y:S02]  /*0300*/  LDG.E.U16 R8, desc[UR10][R2.64+-0x2] ;  /* 0xfffffe0a02087981 */ /* 0x000ea4000c1e1500 */
[----:B---3--:R-:W-:Y:S02]  /*0310*/  FFMA R11, R12, R13, R11 ;  /* 0x0000000d0c0b7223 */ /* 0x008fe4000000000b */
[----:B------:R-:W3:Y:S01]  /*0320*/  LDG.E.U16 R13, desc[UR10][R2.64] ;  /* 0x0000000a020d7981 */ /* 0x000ee2000c1e1500 */
[----:B----4-:R-:W-:-:S03]  /*0330*/  HADD2.F32 R22, -RZ, R22.H0_H0 ;  /* 0x20000016ff167230 */ /* 0x010fc60000004100 */
[----:B------:R-:W4:Y:S01]  /*0340*/  LDG.E R12, desc[UR10][R4.64+-0x4] ;  /* 0xfffffc0a040c7981 */ /* 0x000f22000c1e1900 */
[----:B-----5:R-:W-:Y:S02]  /*0350*/  HADD2.F32 R24, -RZ, R23.H0_H0 ;  /* 0x20000017ff187230 */ /* 0x020fe40000004100 */
[----:B------:R-:W-:Y:S02]  /*0360*/  FFMA R23, R14, R22, R11 ;  /* 0x000000160e177223 */ /* 0x000fe4000000000b */
[----:B------:R-:W5:Y:S01]  /*0370*/  LDG.E.U16 R11, desc[UR10][R2.64+0x2] ;  /* 0x0000020a020b7981 */ /* 0x000f62000c1e1500 */
[----:B------:R-:W-:-:S03]  /*0380*/  HADD2.F32 R22, -RZ, R15.H0_H0 ;  /* 0x2000000fff167230 */ /* 0x000fc60000004100 */
[----:B------:R-:W5:Y:S01]  /*0390*/  LDG.E R14, desc[UR10][R4.64] ;  /* 0x0000000a040e7981 */ /* 0x000f62000c1e1900 */
[----:B------:R-:W-:-:S03]  /*03a0*/  FFMA R23, R16, R24, R23 ;  /* 0x0000001810177223 */ /* 0x000fc60000000017 */
        /* <DEDUP_REMOVED lines=9> */
[----:B------:R-:W-:-:S03]  /*0440*/  FFMA R24, R19, R22, R24 ;  /* 0x0000001613187223 */ /* 0x000fc60000000018 */
[----:B------:R-:W5:Y:S01]  /*0450*/  LDG.E R21, desc[UR10][R4.64+0xc] ;  /* 0x00000c0a04157981 */ /* 0x000f62000c1e1900 */
[----:B------:R-:W-:-:S03]  /*0460*/  HADD2.F32 R25, -RZ, R10.H0_H0 ;  /* 0x2000000aff197230 */ /* 0x000fc60000004100 */
[----:B------:R-:W5:Y:S04]  /*0470*/  LDG.E.U16 R19, desc[UR10][R2.64+0xa] ;  /* 0x00000a0a02137981 */ /* 0x000f68000c1e1500 */
[----:B------:R-:W5:Y:S01]  /*0480*/  LDG.E R22, desc[UR10][R4.64+0x10] ;  /* 0x0000100a04167981 */ /* 0x000f62000c1e1900 */
[----:B------:R-:W-:-:S03]  /*0490*/  FFMA R27, R9, R25, R24 ;  /* 0x00000019091b7223 */ /* 0x000fc60000000018 */
[----:B------:R-:W5:Y:S04]  /*04a0*/  LDG.E.U16 R10, desc[UR10][R2.64+0xc] ;  /* 0x00000c0a020a7981 */ /* 0x000f68000c1e1500 */
[----:B------:R-:W5:Y:S04]  /*04b0*/  LDG.E R23, desc[UR10][R4.64+0x14] ;  /* 0x0000140a04177981 */ /* 0x000f68000c1e1900 */
[----:B------:R0:W5:Y:S04]  /*04c0*/  LDG.E.U16 R9, desc[UR10][R2.64+0xe] ;  /* 0x00000e0a02097981 */ /* 0x000168000c1e1500 */
[----:B------:R-:W5:Y:S04]  /*04d0*/  LDG.E R25, desc[UR10][R4.64+0x18] ;  /* 0x0000180a04197981 */ /* 0x000f68000c1e1900 */
[----:B------:R1:W5:Y:S01]  /*04e0*/  LDG.E R24, desc[UR10][R4.64+0x1c] ;  /* 0x00001c0a04187981 */ /* 0x000362000c1e1900 */
[----:B------:R-:W-:-:S04]  /*04f0*/  UIADD3 UR5, UPT, UPT, UR5, 0x10, URZ ;  /* 0x0000001005057890 */ /* 0x000fc8000fffe0ff */
[----:B------:R-:W-:Y:S01]  /*0500*/  UISETP.NE.AND UP1, UPT, UR5, URZ, UPT ;  /* 0x000000ff0500728c */ /* 0x000fe2000bf25270 */
[----:B0-----:R-:W-:Y:S02]  /*0510*/  IADD3 R2, P1, PT, R2, 0x20, RZ ;  /* 0x0000002002027810 */ /* 0x001fe40007f3e0ff */
[----:B-1----:R-:W-:Y:S02]  /*0520*/  IADD3 R4, P0, PT, R4, 0x40, RZ ;  /* 0x0000004004047810 */ /* 0x002fe40007f1e0ff */
[----:B------:R-:W-:Y:S02]  /*0530*/  IADD3.X R3, PT, PT, RZ, R3, RZ, P1, !PT ;  /* 0x00000003ff037210 */ /* 0x000fe40000ffe4ff */
[----:B------:R-:W-:Y:S01]  /*0540*/  IADD3.X R5, PT, PT, RZ, R5, RZ, P0, !PT ;  /* 0x00000005ff057210 */ /* 0x000fe200007fe4ff */
[----:B--2---:R-:W-:Y:S02]  /*0550*/  HADD2.F32 R8, -RZ, R8.H0_H0 ;  /* 0x20000008ff087230 */ /* 0x004fe40000004100 */
[----:B---3--:R-:W-:-:S03]  /*0560*/  HADD2.F32 R13, -RZ, R13.H0_H0 ;  /* 0x2000000dff0d7230 */ /* 0x008fc60000004100 */
[----:B----4-:R-:W-:Y:S01]  /*0570*/  FFMA R27, R12, R8, R27 ;  /* 0x000000080c1b7223 */ /* 0x010fe2000000001b */
[----:B-----5:R-:W-:-:S03]  /*0580*/  HADD2.F32 R11, -RZ, R11.H0_H0 ;  /* 0x2000000bff0b7230 */ /* 0x020fc60000004100 */
[----:B------:R-:W-:Y:S01]  /*0590*/  FFMA R13, R14, R13, R27 ;  /* 0x0000000d0e0d7223 */ /* 0x000fe2000000001b */
[----:B------:R-:W-:-:S03]  /*05a0*/  HADD2.F32 R15, -RZ, R15.H0_H0 ;  /* 0x2000000fff0f7230 */ /* 0x000fc60000004100 */
        /* <DEDUP_REMOVED lines=10> */
[----:B------:R-:W-:-:S04]  /*0650*/  FFMA R25, R25, R10, R20 ;  /* 0x0000000a19197223 */ /* 0x000fc80000000014 */
[----:B------:R-:W-:Y:S01]  /*0660*/  FFMA R11, R24, R9, R25 ;  /* 0x00000009180b7223 */ /* 0x000fe20000000019 */
[----:B------:R-:W-:Y:S06]  /*0670*/  BRA.U UP1, `(.L_x_14) ;  /* 0xfffffff901e47547 */ /* 0x000fec000b83ffff */
.L_x_13:
[----:B------:R-:W-:Y:S05]  /*0680*/  BRA.U !UP0, `(.L_x_12) ;  /* 0x0000000508d87547 */ /* 0x000fea000b800000 */
[----:B------:R-:W-:Y:S02]  /*0690*/  UISETP.GE.U32.AND UP0, UPT, UR8, 0x8, UPT ;  /* 0x000000080800788c */ /* 0x000fe4000bf06070 */
[----:B------:R-:W-:-:S04]  /*06a0*/  ULOP3.LUT UR5, UR6, 0x7, URZ, 0xc0, !UPT ;  /* 0x0000000706057892 */ /* 0x000fc8000f8ec0ff */
[----:B------:R-:W-:-:S03]  /*06b0*/  UISETP.NE.AND UP1, UPT, UR5, URZ, UPT ;  /* 0x000000ff0500728c */ /* 0x000fc6000bf25270 */
[----:B------:R-:W-:Y:S08]  /*06c0*/  BRA.U !UP0, `(.L_x_15) ;  /* 0x0000000108c47547 */ /* 0x000ff0000b800000 */
[----:B------:R-:W0:Y:S01]  /*06d0*/  LDC.64 R12, c[0x0][0x390] ;  /* 0x0000e400ff0c7b82 */ /* 0x000e220000000a00 */
[----:B------:R-:W1:Y:S01]  /*06e0*/  LDCU.64 UR8, c[0x0][0x390] ;  /* 0x00007200ff0877ac */ /* 0x000e620008000a00 */
[CC--:B------:R-:W-:Y:S02]  /*06f0*/  IADD3 R10, P0, PT, R6.reuse, R7.reuse, RZ ;  /* 0x00000007060a7210 */ /* 0x0c0fe40007f1e0ff */
[----:B------:R-:W-:Y:S02]  /*0700*/  IADD3 R5, PT, PT, R6, R7, RZ ;  /* 0x0000000706057210 */ /* 0x000fe40007ffe0ff */
[----:B------:R-:W-:Y:S02]  /*0710*/  IADD3.X R15, PT, PT, RZ, RZ, RZ, P0, !PT ;  /* 0x000000ffff0f7210 */ /* 0x000fe400007fe4ff */
[----:B------:R-:W2:Y:S01]  /*0720*/  LDC.64 R2, c[0x0][0x388] ;  /* 0x0000e200ff027b82 */ /* 0x000ea20000000a00 */
[C---:B------:R-:W-:Y:S02]  /*0730*/  IADD3 R14, P0, PT, R7.reuse, UR7, RZ ;  /* 0x00000007070e7c10 */ /* 0x040fe4000ff1e0ff */
[----:B------:R-:W-:-:S05]  /*0740*/  IADD3 R17, PT, PT, R7, UR7, RZ ;  /* 0x0000000707117c10 */ /* 0x000fca000fffe0ff */
[----:B------:R-:W3:Y:S01]  /*0750*/  LDC.64 R8, c[0x0][0x388] ;  /* 0x0000e200ff087b82 */ /* 0x000ee20000000a00 */
[----:B-1----:R-:W-:Y:S01]  /*0760*/  LEA R4, P1, R10, UR8, 0x1 ;  /* 0x000000080a047c11 */ /* 0x002fe2000f8208ff */
[----:B0-----:R-:W-:-:S03]  /*0770*/  IMAD.WIDE.U32 R12, R5, 0x2, R12 ;  /* 0x00000002050c7825 */ /* 0x001fc600078e000c */
[----:B------:R-:W-:Y:S02]  /*0780*/  LEA.HI.X R5, R10, UR9, R15, 0x1, P1 ;  /* 0x000000090a057c11 */ /* 0x000fe400088f0c0f */
[----:B------:R-:W-:Y:S01]  /*0790*/  IADD3.X R10, PT, PT, RZ, RZ, RZ, P0, !PT ;  /* 0x000000ffff0a7210 */ /* 0x000fe200007fe4ff */
[----:B------:R-:W4:Y:S01]  /*07a0*/  LDG.E.U16 R19, desc[UR10][R12.64] ;  /* 0x0000000a0c137981 */ /* 0x000f22000c1e1500 */
[----:B--2---:R-:W-:-:S03]  /*07b0*/  LEA R2, P0, R14, R2, 0x2 ;  /* 0x000000020e027211 */ /* 0x004fc600078010ff */
[----:B------:R-:W2:Y:S01]  /*07c0*/  LDG.E.U16 R21, desc[UR10][R4.64+0x2] ;  /* 0x0000020a04157981 */ /* 0x000ea2000c1e1500 */
[----:B------:R-:W-:-:S03]  /*07d0*/  LEA.HI.X R3, R14, R3, R10, 0x2, P0 ;  /* 0x000000030e037211 */ /* 0x000fc600000f140a */
[----:B------:R-:W5:Y:S01]  /*07e0*/  LDG.E.U16 R23, desc[UR10][R4.64+0x4] ;  /* 0x0000040a04177981 */ /* 0x000f62000c1e1500 */
[----:B---3--:R-:W-:-:S03]  /*07f0*/  IMAD.WIDE.U32 R16, R17, 0x4, R8 ;  /* 0x0000000411107825 */ /* 0x008fc600078e0008 */
[----:B------:R-:W3:Y:S04]  /*0800*/  LDG.E R22, desc[UR10][R2.64+0x4] ;  /* 0x0000040a02167981 */ /* 0x000ee8000c1e1900 */
[----:B------:R-:W3:Y:S04]  /*0810*/  LDG.E R20, desc[UR10][R16.64] ;  /* 0x0000000a10147981 */ /* 0x000ee8000c1e1900 */
[----:B------:R-:W3:Y:S04]  /*0820*/  LDG.E.U16 R24, desc[UR10][R4.64+0x6] ;  /* 0x0000060a04187981 */ /* 0x000ee8000c1e1500 */
        /* <DEDUP_REMOVED lines=9> */
[----:B------:R-:W3:Y:S01]  /*08c0*/  LDG.E R18, desc[UR10][R2.64+0x1c] ;  /* 0x00001c0a02127981 */ /* 0x000ee2000c1e1900 */
[----:B------:R-:W-:Y:S01]  /*08d0*/  IADD3 R7, PT, PT, R7, 0x8, RZ ;  /* 0x0000000807077810 */ /* 0x000fe20007ffe0ff */
[----:B----4-:R-:W-:-:S02]  /*08e0*/  HADD2.F32 R19, -RZ, R19.H0_H0 ;  /* 0x20000013ff137230 */ /* 0x010fc40000004100 */
[----:B--2---:R-:W-:Y:S02]  /*08f0*/  HADD2.F32 R21, -RZ, R21.H0_H0 ;  /* 0x20000015ff157230 */ /* 0x004fe40000004100 */
[----:B-----5:R-:W-:Y:S02]  /*0900*/  HADD2.F32 R23, -RZ, R23.H0_H0 ;  /* 0x20000017ff177230 */ /* 0x020fe40000004100 */
[----:B---3--:R-:W-:-:S04]  /*0910*/  FFMA R19, R20, R19, R11 ;  /* 0x0000001314137223 */ /* 0x008fc8000000000b */
        /* <DEDUP_REMOVED lines=11> */
[----:B------:R-:W-:-:S07]  /*09d0*/  FFMA R11, R18, R16, R13 ;  /* 0x00000010120b7223 */ /* 0x000fce000000000d */
.L_x_15:
        /* <DEDUP_REMOVED lines=36> */
[----:B------:R-:W-:-:S04]  /*0c20*/  FFMA R10, R17, R16, R10 ;  /* 0x00000010110a7223 */ /* 0x000fc8000000000a */
[----:B------:R-:W-:-:S07]  /*0c30*/  FFMA R11, R19, R18, R10 ;  /* 0x00000012130b7223 */ /* 0x000fce000000000a */
.L_x_16:
[----:B------:R-:W-:Y:S05]  /*0c40*/  BRA.U !UP1, `(.L_x_12) ;  /* 0x0000000109687547 */ /* 0x000fea000b800000 */
[----:B------:R-:W0:Y:S01]  /*0c50*/  LDC.64 R2, c[0x0][0x390] ;  /* 0x0000e400ff027b82 */ /* 0x000e220000000a00 */
[----:B------:R-:W-:Y:S01]  /*0c60*/  IADD3 R9, PT, PT, R6, R7, RZ ;  /* 0x0000000706097210 */ /* 0x000fe20007ffe0ff */
[----:B------:R-:W-:Y:S01]  /*0c70*/  UIADD3 UR4, UPT, UPT, -UR4, URZ, URZ ;  /* 0x000000ff04047290 */ /* 0x000fe2000fffe1ff */
[----:B------:R-:W-:-:S05]  /*0c80*/  IADD3 R7, PT, PT, R7, UR7, RZ ;  /* 0x0000000707077c10 */ /* 0x000fca000fffe0ff */
[----:B------:R-:W1:Y:S01]  /*0c90*/  LDC.64 R4, c[0x0][0x388] ;  /* 0x0000e200ff047b82 */ /* 0x000e620000000a00 */
[----:B0-----:R-:W-:-:S03]  /*0ca0*/  IMAD.WIDE.U32 R2, R9, 0x2, R2 ;  /* 0x0000000209027825 */ /* 0x001fc600078e0002 */
[----:B------:R-:W-:Y:S02]  /*0cb0*/  MOV R8, R2 ;  /* 0x0000000200087202 */ /* 0x000fe40000000f00 */
[----:B------:R-:W-:Y:S01]  /*0cc0*/  MOV R9, R3 ;  /* 0x0000000300097202 */ /* 0x000fe20000000f00 */
[----:B-1----:R-:W-:-:S03]  /*0cd0*/  IMAD.WIDE.U32 R4, R7, 0x4, R4 ;  /* 0x0000000407047825 */ /* 0x002fc600078e0004 */
[----:B------:R-:W-:Y:S02]  /*0ce0*/  MOV R6, R4 ;  /* 0x0000000400067202 */ /* 0x000fe40000000f00 */
[----:B------:R-:W-:-:S07]  /*0cf0*/  MOV R7, R5 ;  /* 0x0000000500077202 */ /* 0x000fce0000000f00 */
.L_x_17:
[----:B------:R-:W-:Y:S02]  /*0d00*/  MOV R2, R8 ;  /* 0x0000000800027202 */ /* 0x000fe40000000f00 */
[----:B------:R-:W-:-:S05]  /*0d10*/  MOV R3, R9 ;  /* 0x0000000900037202 */ /* 0x000fca0000000f00 */
[----:B------:R0:W2:Y:S02]  /*0d20*/  LDG.E.U16 R5, desc[UR10][R2.64] ;  /* 0x0000000a02057981 */ /* 0x0000a4000c1e1500 */
[----:B0-----:R-:W-:Y:S02]  /*0d30*/  MOV R2, R6 ;  /* 0x0000000600027202 */ /* 0x001fe40000000f00 */
[----:B------:R-:W-:-:S05]  /*0d40*/  MOV R3, R7 ;  /* 0x0000000700037202 */ /* 0x000fca0000000f00 */
[----:B------:R-:W3:Y:S01]  /*0d50*/  LDG.E R4, desc[UR10][R2.64] ;  /* 0x0000000a02047981 */ /* 0x000ee2000c1e1900 */
[----:B------:R-:W-:Y:S01]  /*0d60*/  UIADD3 UR4, UPT, UPT, UR4, 0x1, URZ ;  /* 0x0000000104047890 */ /* 0x000fe2000fffe0ff */
[----:B------:R-:W-:Y:S02]  /*0d70*/  IADD3 R8, P0, PT, R8, 0x2, RZ ;  /* 0x0000000208087810 */ /* 0x000fe40007f1e0ff */
[----:B------:R-:W-:Y:S01]  /*0d80*/  IADD3 R6, P1, PT, R6, 0x4, RZ ;  /* 0x0000000406067810 */ /* 0x000fe20007f3e0ff */
[----:B------:R-:W-:Y:S01]  /*0d90*/  UISETP.NE.AND UP0, UPT, UR4, URZ, UPT ;  /* 0x000000ff0400728c */ /* 0x000fe2000bf05270 */
[----:B------:R-:W-:Y:S02]  /*0da0*/  IADD3.X R9, PT, PT, RZ, R9, RZ, P0, !PT ;  /* 0x00000009ff097210 */ /* 0x000fe400007fe4ff */
[----:B------:R-:W-:Y:S01]  /*0db0*/  IADD3.X R7, PT, PT, RZ, R7, RZ, P1, !PT ;  /* 0x00000007ff077210 */ /* 0x000fe20000ffe4ff */
[----:B--2---:R-:W-:-:S05]  /*0dc0*/  HADD2.F32 R5, -RZ, R5.H0_H0 ;  /* 0x20000005ff057230 */ /* 0x004fca0000004100 */
[----:B---3--:R-:W-:Y:S01]  /*0dd0*/  FFMA R11, R4, R5, R11 ;  /* 0x00000005040b7223 */ /* 0x008fe2000000000b */
[----:B------:R-:W-:Y:S06]  /*0de0*/  BRA.U UP0, `(.L_x_17) ;  /* 0xfffffffd00c47547 */ /* 0x000fec000b83ffff */
.L_x_12:
[----:B------:R-:W0:Y:S01]  /*0df0*/  LDCU.64 UR4, c[0x0][0x398] ;  /* 0x00007300ff0477ac */ /* 0x000e220008000a00 */
[----:B------:R-:W1:Y:S08]  /*0e00*/  LDC R5, c[0x0][0x3a8] ;  /* 0x0000ea00ff057b82 */ /* 0x000e700000000800 */
[----:B------:R-:W2:Y:S01]  /*0e10*/  LDC.64 R2, c[0x0][0x380] ;  /* 0x0000e000ff027b82 */ /* 0x000ea20000000a00 */
[----:B0-----:R-:W-:-:S04]  /*0e20*/  ISETP.NE.U32.AND P0, PT, RZ, UR4, PT ;  /* 0x00000004ff007c0c */ /* 0x001fc8000bf05070 */
[----:B------:R-:W-:Y:S01]  /*0e30*/  ISETP.NE.AND.EX P0, PT, RZ, UR5, PT, P0 ;  /* 0x00000005ff007c0c */ /* 0x000fe2000bf05300 */
[----:B-1----:R-:W-:-:S04]  /*0e40*/  IMAD R5, R5, UR12, R0 ;  /* 0x0000000c05057c24 */ /* 0x002fc8000f8e0200 */
[----:B--2---:R-:W-:-:S05]  /*0e50*/  IMAD.WIDE R2, R5, 0x4, R2 ;  /* 0x0000000405027825 */ /* 0x004fca00078e0202 */
[----:B------:R0:W-:Y:S03]  /*0e60*/  STG.E desc[UR10][R2.64], R11 ;  /* 0x0000000b02007986 */ /* 0x0001e6000c10190a */
[----:B------:R-:W-:Y:S05]  /*0e70*/  @!P0 EXIT ;  /* 0x000000000000894d */ /* 0x000fea0003800000 */
[----:B------:R-:W1:Y:S02]  /*0e80*/  LDC.64 R4, c[0x0][0x398] ;  /* 0x0000e600ff047b82 */ /* 0x000e640000000a00 */
[----:B-1----:R-:W-:-:S06]  /*0e90*/  IMAD.WIDE.U32 R4, R0, 0x2, R4 ;  /* 0x0000000200047825 */ /* 0x002fcc00078e0004 */
[----:B------:R-:W2:Y:S02]  /*0ea0*/  LDG.E.U16 R4, desc[UR10][R4.64] ;  /* 0x0000000a04047981 */ /* 0x000ea4000c1e1500 */
[----:B--2---:R-:W-:-:S05]  /*0eb0*/  HADD2.F32 R0, -RZ, R4.H0_H0 ;  /* 0x20000004ff007230 */ /* 0x004fca0000004100 */
[----:B0-----:R-:W-:-:S05]  /*0ec0*/  FADD R11, R0, R11 ;  /* 0x0000000b000b7221 */ /* 0x001fca0000000000 */
[----:B------:R-:W-:Y:S01]  /*0ed0*/  STG.E desc[UR10][R2.64], R11 ;  /* 0x0000000b02007986 */ /* 0x000fe2000c10190a */
[----:B------:R-:W-:Y:S05]  /*0ee0*/  EXIT ;  /* 0x000000000000794d */ /* 0x000fea0003800000 */
.L_x_18:
        /* <DEDUP_REMOVED lines=9> */
.L_x_168:


//--------------------- .text._Z12silu_forwardPfS_ii --------------------------
	.section	.text._Z12silu_forwardPfS_ii,"ax",@progbits
	.align	128
        .global         _Z12silu_forwardPfS_ii
        .type           _Z12silu_forwardPfS_ii,@function
        .size           _Z12silu_forwardPfS_ii,(.L_x_161 - _Z12silu_forwardPfS_ii)
        .other          _Z12silu_forwardPfS_ii,@"STO_CUDA_ENTRY STV_DEFAULT"
_Z12silu_forwardPfS_ii:
.text._Z12silu_forwardPfS_ii:
[----:B------:R-:W-:Y:S01]  /*0000*/  LDC R1, c[0x0][0x37c] ;  /* 0x0000df00ff017b82 */ /* 0x000fe20000000800 */
[----:B------:R-:W0:Y:S07]  /*0010*/  S2R R6, SR_CTAID.Y ;  /* 0x0000000000067919 */ /* 0x000e2e0000002600 */
[----:B------:R-:W1:Y:S01]  /*0020*/  S2UR UR6, SR_CTAID.X ;  /* 0x00000000000679c3 */ /* 0x000e620000002500 */
[----:B------:R-:W2:Y:S01]  /*0030*/  LDCU.64 UR4, c[0x0][0x358] ;  /* 0x00006b00ff0477ac */ /* 0x000ea20008000a00 */
[----:B------:R-:W0:Y:S06]  /*0040*/  S2R R3, SR_TID.X ;  /* 0x0000000000037919 */ /* 0x000e2c0000002100 */
[----:B------:R-:W1:Y:S08]  /*0050*/  LDC R7, c[0x0][0x394] ;  /* 0x0000e500ff077b82 */ /* 0x000e700000000800 */
[----:B------:R-:W3:Y:S01]  /*0060*/  LDC.64 R4, c[0x0][0x380] ;  /* 0x0000e000ff047b82 */ /* 0x000ee20000000a00 */
[----:B0-----:R-:W-:-:S04]  /*0070*/  IMAD R6, R6, 0x80, R3 ;  /* 0x0000008006067824 */ /* 0x001fc800078e0203 */
[----:B-1----:R-:W-:-:S04]  /*0080*/  IMAD R6, R7, UR6, R6 ;  /* 0x0000000607067c24 */ /* 0x002fc8000f8e0206 */
[----:B---3--:R-:W-:-:S05]  /*0090*/  IMAD.WIDE R4, R6, 0x4, R4 ;  /* 0x0000000406047825 */ /* 0x008fca00078e0204 */
[----:B--2---:R-:W2:Y:S01]  /*00a0*/  LDG.E R3, desc[UR4][R4.64] ;  /* 0x0000000404037981 */ /* 0x004ea2000c1e1900 */
[----:B------:R-:W-:Y:S01]  /*00b0*/  BSSY.RECONVERGENT B0, `(.L_x_19) ;  /* 0x0000013000007945 */ /* 0x000fe20003800200 */
[----:B--2---:R-:W-:-:S05]  /*00c0*/  FMUL R0, R3, -1.4426950216293334961 ;  /* 0xbfb8aa3b03007820 */ /* 0x004fca0000400000 */
[----:B------:R-:W-:-:S13]  /*00d0*/  FSETP.GEU.AND P0, PT, R0, -126, PT ;  /* 0xc2fc00000000780b */ /* 0x000fda0003f0e000 */
[----:B------:R-:W-:-:S04]  /*00e0*/  @!P0 FMUL R0, R0, 0.5 ;  /* 0x3f00000000008820 */ /* 0x000fc80000400000 */
[----:B------:R-:W0:Y:S02]  /*00f0*/  MUFU.EX2 R2, R0 ;  /* 0x0000000000027308 */ /* 0x000e240000000800 */
[----:B0-----:R-:W-:-:S04]  /*0100*/  @!P0 FMUL R2, R2, R2 ;  /* 0x0000000202028220 */ /* 0x001fc80000400000 */
[----:B------:R-:W-:-:S04]  /*0110*/  FADD R0, R2, 1 ;  /* 0x3f80000002007421 */ /* 0x000fc80000000000 */
[----:B------:R-:W-:-:S05]  /*0120*/  VIADD R2, R0, 0x1800000 ;  /* 0x0180000000027836 */ /* 0x000fca0000000000 */
[----:B------:R-:W-:-:S04]  /*0130*/  LOP3.LUT R2, R2, 0x7f800000, RZ, 0xc0, !PT ;  /* 0x7f80000002027812 */ /* 0x000fc800078ec0ff */
[----:B------:R-:W-:-:S13]  /*0140*/  ISETP.GT.U32.AND P0, PT, R2, 0x1ffffff, PT ;  /* 0x01ffffff0200780c */ /* 0x000fda0003f04070 */
[----:B------:R-:W-:Y:S05]  /*0150*/  @P0 BRA `(.L_x_20) ;  /* 0x0000000000100947 */ /* 0x000fea0003800000 */
[----:B------:R-:W-:-:S07]  /*0160*/  MOV R8, 0x180 ;  /* 0x0000018000087802 */ /* 0x000fce0000000f00 */
[----:B------:R-:W-:Y:S05]  /*0170*/  CALL.REL.NOINC `($__internal_0_$__cuda_sm20_rcp_rn_f32_slowpath) ;  /* 0x0000000000387944 */ /* 0x000fea0003c00000 */
[----:B------:R-:W-:Y:S01]  /*0180*/  MOV R2, R7 ;  /* 0x0000000700027202 */ /* 0x000fe20000000f00 */
[----:B------:R-:W-:Y:S06]  /*0190*/  BRA `(.L_x_21) ;  /* 0x0000000000107947 */ /* 0x000fec0003800000 */
.L_x_20:
[----:B------:R-:W0:Y:S02]  /*01a0*/  MUFU.RCP R7, R0 ;  /* 0x0000000000077308 */ /* 0x000e240000001000 */
[----:B0-----:R-:W-:-:S04]  /*01b0*/  FFMA R2, R0, R7, -1 ;  /* 0xbf80000000027423 */ /* 0x001fc80000000007 */
[----:B------:R-:W-:-:S04]  /*01c0*/  FADD.FTZ R2, -R2, -RZ ;  /* 0x800000ff02027221 */ /* 0x000fc80000010100 */
[----:B------:R-:W-:-:S07]  /*01d0*/  FFMA R2, R7, R2, R7 ;  /* 0x0000000207027223 */ /* 0x000fce0000000007 */
.L_x_21:
[----:B------:R-:W-:Y:S05]  /*01e0*/  BSYNC.RECONVERGENT B0 ;  /* 0x0000000000007941 */ /* 0x000fea0003800200 */
.L_x_19:
[----:B------:R-:W0:Y:S02]  /*01f0*/  LDC.64 R8, c[0x0][0x388] ;  /* 0x0000e200ff087b82 */ /* 0x000e240000000a00 */
[----:B0-----:R-:W-:-:S06]  /*0200*/  IMAD.WIDE R6, R6, 0x4, R8 ;  /* 0x0000000406067825 */ /* 0x001fcc00078e0208 */
[----:B------:R-:W2:Y:S01]  /*0210*/  LDG.E R7, desc[UR4][R6.64] ;  /* 0x0000000406077981 */ /* 0x000ea2000c1e1900 */
[----:B------:R-:W-:-:S04]  /*0220*/  FMUL R2, R3, R2 ;  /* 0x0000000203027220 */ /* 0x000fc80000400000 */
[----:B--2---:R-:W-:-:S05]  /*0230*/  FMUL R3, R2, R7 ;  /* 0x0000000702037220 */ /* 0x004fca0000400000 */
[----:B------:R-:W-:Y:S01]  /*0240*/  STG.E desc[UR4][R4.64], R3 ;  /* 0x0000000304007986 */ /* 0x000fe2000c101904 */
[----:B------:R-:W-:Y:S05]  /*0250*/  EXIT ;  /* 0x000000000000794d */ /* 0x000fea0003800000 */
        .weak           $__internal_0_$__cuda_sm20_rcp_rn_f32_slowpath
        .type           $__internal_0_$__cuda_sm20_rcp_rn_f32_slowpath,@function
        .size           $__internal_0_$__cuda_sm20_rcp_rn_f32_slowpath,(.L_x_161 - $__internal_0_$__cuda_sm20_rcp_rn_f32_slowpath)
$__internal_0_$__cuda_sm20_rcp_rn_f32_slowpath:
[----:B------:R-:W-:Y:S01]  /*0260*/  IMAD.SHL.U32 R2, R0, 0x2, RZ ;  /* 0x0000000200027824 */ /* 0x000fe200078e00ff */
[----:B------:R-:W-:Y:S04]  /*0270*/  BSSY.RECONVERGENT B1, `(.L_x_22) ;  /* 0x0000030000017945 */ /* 0x000fe80003800200 */
[----:B------:R-:W-:-:S04]  /*0280*/  SHF.R.U32.HI R2, RZ, 0x18, R2 ;  /* 0x00000018ff027819 */ /* 0x000fc80000011602 */
[----:B------:R-:W-:-:S13]  /*0290*/  ISETP.NE.U32.AND P0, PT, R2, RZ, PT ;  /* 0x000000ff0200720c */ /* 0x000fda0003f05070 */
[----:B------:R-:W-:Y:S05]  /*02a0*/  @P0 BRA `(.L_x_23) ;  /* 0x0000000000280947 */ /* 0x000fea0003800000 */
[----:B------:R-:W-:-:S05]  /*02b0*/  IMAD.SHL.U32 R2, R0, 0x2, RZ ;  /* 0x0000000200027824 */ /* 0x000fca00078e00ff */
[----:B------:R-:W-:-:S13]  /*02c0*/  ISETP.NE.AND P0, PT, R2, RZ, PT ;  /* 0x000000ff0200720c */ /* 0x000fda0003f05270 */
[----:B------:R-:W-:Y:S01]  /*02d0*/  @P0 FFMA R9, R0, 1.84467440737095516160e+19, RZ ;  /* 0x5f80000000090823 */ /* 0x000fe200000000ff */
[----:B------:R-:W-:Y:S08]  /*02e0*/  @!P0 MUFU.RCP R7, R0 ;  /* 0x0000000000078308 */ /* 0x000ff00000001000 */
[----:B------:R-:W0:Y:S02]  /*02f0*/  @P0 MUFU.RCP R2, R9 ;  /* 0x0000000900020308 */ /* 0x000e240000001000 */
[----:B0-----:R-:W-:-:S04]  /*0300*/  @P0 FFMA R10, R9, R2, -1 ;  /* 0xbf800000090a0423 */ /* 0x001fc80000000002 */
[----:B------:R-:W-:-:S04]  /*0310*/  @P0 FADD.FTZ R11, -R10, -RZ ;  /* 0x800000ff0a0b0221 */ /* 0x000fc80000010100 */
[----:B------:R-:W-:-:S04]  /*0320*/  @P0 FFMA R2, R2, R11, R2 ;  /* 0x0000000b02020223 */ /* 0x000fc80000000002 */
[----:B------:R-:W-:Y:S01]  /*0330*/  @P0 FFMA R7, R2, 1.84467440737095516160e+19, RZ ;  /* 0x5f80000002070823 */ /* 0x000fe200000000ff */
[----:B------:R-:W-:Y:S06]  /*0340*/  BRA `(.L_x_24) ;  /* 0x0000000000887947 */ /* 0x000fec0003800000 */
.L_x_23:
[----:B------:R-:W-:-:S04]  /*0350*/  IADD3 R7, PT, PT, R2, -0xfd, RZ ;  /* 0xffffff0302077810 */ /* 0x000fc80007ffe0ff */
[----:B------:R-:W-:-:S13]  /*0360*/  ISETP.GT.U32.AND P0, PT, R7, 0x1, PT ;  /* 0x000000010700780c */ /* 0x000fda0003f04070 */
[----:B------:R-:W-:Y:S05]  /*0370*/  @P0 BRA `(.L_x_25) ;  /* 0x0000000000780947 */ /* 0x000fea0003800000 */
[----:B------:R-:W-:Y:S01]  /*0380*/  LOP3.LUT R9, R0, 0x7fffff, RZ, 0xc0, !PT ;  /* 0x007fffff00097812 */ /* 0x000fe200078ec0ff */
[----:B------:R-:W-:-:S03]  /*0390*/  IMAD.MOV.U32 R14, RZ, RZ, 0x3 ;  /* 0x00000003ff0e7424 */ /* 0x000fc600078e00ff */
[----:B------:R-:W-:Y:S02]  /*03a0*/  LOP3.LUT R9, R9, 0x3f800000, RZ, 0xfc, !PT ;  /* 0x3f80000009097812 */ /* 0x000fe400078efcff */
[----:B------:R-:W-:Y:S02]  /*03b0*/  SHF.L.U32 R13, R14, R7, RZ ;  /* 0x000000070e0d7219 */ /* 0x000fe400000006ff */
[----:B------:R-:W0:Y:S02]  /*03c0*/  MUFU.RCP R10, R9 ;  /* 0x00000009000a7308 */ /* 0x000e240000001000 */
[----:B0-----:R-:W-:-:S04]  /*03d0*/  FFMA R11, R9, R10, -1 ;  /* 0xbf800000090b7423 */ /* 0x001fc8000000000a */
[----:B------:R-:W-:-:S04]  /*03e0*/  FADD.FTZ R11, -R11, -RZ ;  /* 0x800000ff0b0b7221 */ /* 0x000fc80000010100 */
[CCC-:B------:R-:W-:Y:S01]  /*03f0*/  FFMA.RM R12, R10.reuse, R11.reuse, R10.reuse ;  /* 0x0000000b0a0c7223 */ /* 0x1c0fe2000000400a */
[----:B------:R-:W-:-:S04]  /*0400*/  FFMA.RP R11, R10, R11, R10 ;  /* 0x0000000b0a0b7223 */ /* 0x000fc8000000800a */
[C---:B------:R-:W-:Y:S02]  /*0410*/  LOP3.LUT R10, R12.reuse, 0x7fffff, RZ, 0xc0, !PT ;  /* 0x007fffff0c0a7812 */ /* 0x040fe400078ec0ff */
[----:B------:R-:W-:Y:S02]  /*0420*/  FSETP.NEU.FTZ.AND P0, PT, R12, R11, PT ;  /* 0x0000000b0c00720b */ /* 0x000fe40003f1d000 */
[----:B------:R-:W-:Y:S02]  /*0430*/  LOP3.LUT R10, R10, 0x800000, RZ, 0xfc, !PT ;  /* 0x008000000a0a7812 */ /* 0x000fe400078efcff */
[----:B------:R-:W-:Y:S02]  /*0440*/  SEL R11, RZ, 0xffffffff, !P0 ;  /* 0xffffffffff0b7807 */ /* 0x000fe40004000000 */
[----:B------:R-:W-:-:S03]  /*0450*/  LOP3.LUT R12, R13, R10, RZ, 0xc0, !PT ;  /* 0x0000000a0d0c7212 */ /* 0x000fc600078ec0ff */
[----:B------:R-:W-:Y:S01]  /*0460*/  IMAD.MOV R11, RZ, RZ, -R11 ;  /* 0x000000ffff0b7224 */ /* 0x000fe200078e0a0b */
[----:B------:R-:W-:-:S04]  /*0470*/  SHF.R.U32.HI R12, RZ, R7, R12 ;  /* 0x00000007ff0c7219 */ /* 0x000fc8000001160c */
[----:B------:R-:W-:Y:S02]  /*0480*/  LOP3.LUT P1, RZ, R11, R7, R10, 0xf8, !PT ;  /* 0x000000070bff7212 */ /* 0x000fe4000782f80a */
[C---:B------:R-:W-:Y:S02]  /*0490*/  LOP3.LUT P0, RZ, R12.reuse, 0x1, RZ, 0xc0, !PT ;  /* 0x000000010cff7812 */ /* 0x040fe4000780c0ff */
[----:B------:R-:W-:-:S04]  /*04a0*/  LOP3.LUT P2, RZ, R12, 0x2, RZ, 0xc0, !PT ;  /* 0x000000020cff7812 */ /* 0x000fc8000784c0ff */
[----:B------:R-:W-:Y:S02]  /*04b0*/  PLOP3.LUT P0, PT, P0, P1, P2, 0xe0, 0x0 ;  /* 0x000000000000781c */ /* 0x000fe40000703c20 */
[----:B------:R-:W-:Y:S02]  /*04c0*/  LOP3.LUT P1, RZ, R0, 0x7fffff, RZ, 0xc0, !PT ;  /* 0x007fffff00ff7812 */ /* 0x000fe4000782c0ff */
[----:B------:R-:W-:-:S04]  /*04d0*/  SEL R7, RZ, 0x1, !P0 ;  /* 0x00000001ff077807 */ /* 0x000fc80004000000 */
[----:B------:R-:W-:-:S04]  /*04e0*/  IADD3 R7, PT, PT, -R7, RZ, RZ ;  /* 0x000000ff07077210 */ /* 0x000fc80007ffe1ff */
[----:B------:R-:W-:Y:S01]  /*04f0*/  ISETP.GE.AND P0, PT, R7, RZ, PT ;  /* 0x000000ff0700720c */ /* 0x000fe20003f06270 */
[----:B------:R-:W-:-:S05]  /*0500*/  VIADD R7, R2, 0xffffff04 ;  /* 0xffffff0402077836 */ /* 0x000fca0000000000 */
[----:B------:R-:W-:-:S07]  /*0510*/  SHF.R.U32.HI R7, RZ, R7, R10 ;  /* 0x00000007ff077219 */ /* 0x000fce000001160a */
[----:B------:R-:W-:-:S05]  /*0520*/  @!P0 IADD3 R7, PT, PT, R7, 0x1, RZ ;  /* 0x0000000107078810 */ /* 0x000fca0007ffe0ff */
[----:B------:R-:W-:-:S05]  /*0530*/  @!P1 IMAD.SHL.U32 R7, R7, 0x2, RZ ;  /* 0x0000000207079824 */ /* 0x000fca00078e00ff */
[----:B------:R-:W-:Y:S01]  /*0540*/  LOP3.LUT R7, R7, 0x80000000, R0, 0xf8, !PT ;  /* 0x8000000007077812 */ /* 0x000fe200078ef800 */
[----:B------:R-:W-:Y:S06]  /*0550*/  BRA `(.L_x_24) ;  /* 0x0000000000047947 */ /* 0x000fec0003800000 */
.L_x_25:
[----:B------:R0:W1:Y:S02]  /*0560*/  MUFU.RCP R7, R0 ;  /* 0x0000000000077308 */ /* 0x0000640000001000 */
.L_x_24:
[----:B------:R-:W-:Y:S05]  /*0570*/  BSYNC.RECONVERGENT B1 ;  /* 0x0000000000017941 */ /* 0x000fea0003800200 */
.L_x_22:
[----:B------:R-:W-:-:S04]  /*0580*/  HFMA2 R9, -RZ, RZ, 0, 0 ;  /* 0x00000000ff097431 */ /* 0x000fc800000001ff */
[----:B01----:R-:W-:Y:S05]  /*0590*/  RET.REL.NODEC R8 `(_Z12silu_forwardPfS_ii) ;  /* 0xfffffff808987950 */ /* 0x003fea0003c3ffff */
.L_x_26:
        /* <DEDUP_REMOVED lines=14> */
.L_x_161:


//--------------------- .text._Z16residual_forwardPfS_ii --------------------------
	.section	.text._Z16residual_forwardPfS_ii,"ax",@progbits
	.align	128
        .global         _Z16residual_forwardPfS_ii
        .type           _Z16residual_forwardPfS_ii,@function
        .size           _Z16residual_forwardPfS_ii,(.L_x_170 - _Z16residual_forwardPfS_ii)
        .other          _Z16residual_forwardPfS_ii,@"STO_CUDA_ENTRY STV_DEFAULT"
_Z16residual_forwardPfS_ii:
.text._Z16residual_forwardPfS_ii:
[----:B------:R-:W-:Y:S01]  /*0000*/  LDC R1, c[0x0][0x37c] ;  /* 0x0000df00ff017b82 */ /* 0x000fe20000000800 */
[----:B------:R-:W0:Y:S07]  /*0010*/  S2R R0, SR_TID.X ;  /* 0x0000000000007919 */ /* 0x000e2e0000002100 */
[----:B------:R-:W0:Y:S01]  /*0020*/  S2UR UR7, SR_CTAID.Y ;  /* 0x00000000000779c3 */ /* 0x000e220000002600 */
[----:B------:R-:W1:Y:S07]  /*0030*/  LDCU.64 UR4, c[0x0][0x358] ;  /* 0x00006b00ff0477ac */ /* 0x000e6e0008000a00 */
[----:B------:R-:W0:Y:S08]  /*0040*/  LDC R7, c[0x0][0x360] ;  /* 0x0000d800ff077b82 */ /* 0x000e300000000800 */
[----:B------:R-:W2:Y:S08]  /*0050*/  S2UR UR6, SR_CTAID.X ;  /* 0x00000000000679c3 */ /* 0x000eb00000002500 */
[----:B------:R-:W2:Y:S08]  /*0060*/  LDC R9, c[0x0][0x394] ;  /* 0x0000e500ff097b82 */ /* 0x000eb00000000800 */
[----:B------:R-:W3:Y:S01]  /*0070*/  LDC.64 R2, c[0x0][0x388] ;  /* 0x0000e200ff027b82 */ /* 0x000ee20000000a00 */
[----:B0-----:R-:W-:-:S07]  /*0080*/  IMAD R0, R7, UR7, R0 ;  /* 0x0000000707007c24 */ /* 0x001fce000f8e0200 */
[----:B------:R-:W0:Y:S01]  /*0090*/  LDC.64 R4, c[0x0][0x380] ;  /* 0x0000e000ff047b82 */ /* 0x000e220000000a00 */
[----:B--2---:R-:W-:-:S04]  /*00a0*/  IMAD R7, R9, UR6, R0 ;  /* 0x0000000609077c24 */ /* 0x004fc8000f8e0200 */
[----:B---3--:R-:W-:-:S06]  /*00b0*/  IMAD.WIDE R2, R7, 0x4, R2 ;  /* 0x0000000407027825 */ /* 0x008fcc00078e0202 */
[----:B-1----:R-:W2:Y:S01]  /*00c0*/  LDG.E R2, desc[UR4][R2.64] ;  /* 0x0000000402027981 */ /* 0x002ea2000c1e1900 */
[----:B0-----:R-:W-:-:S05]  /*00d0*/  IMAD.WIDE R4, R7, 0x4, R4 ;  /* 0x0000000407047825 */ /* 0x001fca00078e0204 */
[----:B------:R-:W2:Y:S02]  /*00e0*/  LDG.E R7, desc[UR4][R4.64] ;  /* 0x0000000404077981 */ /* 0x000ea4000c1e1900 */
[----:B--2---:R-:W-:-:S05]  /*00f0*/  FADD R7, R2, R7 ;  /* 0x0000000702077221 */ /* 0x004fca0000000000 */
[----:B------:R-:W-:Y:S01]  /*0100*/  STG.E desc[UR4][R4.64], R7 ;  /* 0x0000000704007986 */ /* 0x000fe2000c101904 */
[----:B------:R-:W-:Y:S05]  /*0110*/  EXIT ;  /* 0x000000000000794d */ /* 0x000fea0003800000 */
.L_x_27:
        /* <DEDUP_REMOVED lines=14> */
.L_x_170:


//--------------------- .text._Z29group_flash_attention_forwardPfS_S_S_S_iiiiiiiiii --------------------------
	.section	.text._Z29group_flash_attention_forwardPfS_S_S_S_iiiiiiiiii,"ax",@progbits
	.align	128
        .global         _Z29group_flash_attention_forwardPfS_S_S_S_iiiiiiiiii
        .type           _Z29group_flash_attention_forwardPfS_S_S_S_iiiiiiiiii,@function
        .size           _Z29group_flash_attention_forwardPfS_S_S_S_iiiiiiiiii,(.L_x_163 - _Z29group_flash_attention_forwardPfS_S_S_S_iiiiiiiiii)
        .other          _Z29group_flash_attention_forwardPfS_S_S_S_iiiiiiiiii,@"STO_CUDA_ENTRY STV_DEFAULT"
_Z29group_flash_attention_forwardPfS_S_S_S_iiiiiiiiii:
.text._Z29group_flash_attention_forwardPfS_S_S_S_iiiiiiiiii:
[----:B------:R-:W-:Y:S08]  /*0000*/  LDC R1, c[0x0][0x37c] ;  /* 0x0000df00ff017b82 */ /* 0x000ff00000000800 */
[----:B------:R-:W0:Y:S01]  /*0010*/  LDC R7, c[0x0][0x3b0] ;  /* 0x0000ec00ff077b82 */ /* 0x000e220000000800 */
[----:B------:R-:W1:Y:S01]  /*0020*/  S2R R29, SR_TID.X ;  /* 0x00000000001d7919 */ /* 0x000e620000002100 */
[----:B------:R-:W-:Y:S01]  /*0030*/  UMOV UR4, 0x400 ;  /* 0x0000040000047882 */ /* 0x000fe20000000000 */
[----:B------:R-:W2:Y:S01]  /*0040*/  LDCU UR6, c[0x0][0x3c8] ;  /* 0x00007900ff0677ac */ /* 0x000ea20008000800 */
[----:B------:R-:W-:Y:S01]  /*0050*/  BSSY.RECONVERGENT B0, `(.L_x_28) ;  /* 0x00000e0000007945 */ /* 0x000fe20003800200 */
[----:B------:R-:W-:Y:S01]  /*0060*/  IMAD.MOV.U32 R18, RZ, RZ, RZ ;  /* 0x000000ffff127224 */ /* 0x000fe200078e00ff */
[----:B------:R-:W3:Y:S02]  /*0070*/  LDCU.64 UR12, c[0x0][0x3c0] ;  /* 0x00007800ff0c77ac */ /* 0x000ee40008000a00 */
[----:B------:R-:W4:Y:S01]  /*0080*/  LDC R26, c[0x0][0x3ac] ;  /* 0x0000eb00ff1a7b82 */ /* 0x000f220000000800 */
[----:B------:R-:W5:Y:S01]  /*0090*/  LDCU UR7, c[0x0][0x3bc] ;  /* 0x00007780ff0777ac */ /* 0x000f620008000800 */
[----:B------:R-:W0:Y:S06]  /*00a0*/  LDCU.64 UR8, c[0x0][0x358] ;  /* 0x00006b00ff0877ac */ /* 0x000e2c0008000a00 */
[----:B------:R-:W2:Y:S01]  /*00b0*/  S2UR UR5, SR_CgaCtaId ;  /* 0x00000000000579c3 */ /* 0x000ea20000008800 */
[----:B0-----:R-:W-:-:S07]  /*00c0*/  IABS R5, R7 ;  /* 0x0000000700057213 */ /* 0x001fce0000000000 */
[----:B------:R-:W0:Y:S01]  /*00d0*/  S2UR UR10, SR_CTAID.X ;  /* 0x00000000000a79c3 */ /* 0x000e220000002500 */
[----:B------:R-:W3:Y:S01]  /*00e0*/  I2F.RP R0, R5 ;  /* 0x0000000500007306 */ /* 0x000ee20000209400 */
[----:B-1----:R-:W-:Y:S01]  /*00f0*/  LOP3.LUT R27, R29, 0x1f, RZ, 0xc0, !PT ;  /* 0x0000001f1d1b7812 */ /* 0x002fe200078ec0ff */
[----:B--2---:R-:W-:-:S06]  /*0100*/  ULEA UR4, UR5, UR4, 0x18 ;  /* 0x0000000405047291 */ /* 0x004fcc000f8ec0ff */
[----:B---3--:R-:W1:Y:S02]  /*0110*/  MUFU.RCP R0, R0 ;  /* 0x0000000000007308 */ /* 0x008e640000001000 */
[----:B-1----:R-:W-:-:S06]  /*0120*/  IADD3 R2, PT, PT, R0, 0xffffffe, RZ ;  /* 0x0ffffffe00027810 */ /* 0x002fcc0007ffe0ff */
[----:B------:R1:W2:Y:S02]  /*0130*/  F2I.FTZ.U32.TRUNC.NTZ R3, R2 ;  /* 0x0000000200037305 */ /* 0x0002a4000021f000 */
[----:B-1----:R-:W-:Y:S02]  /*0140*/  HFMA2 R2, -RZ, RZ, 0, 0 ;  /* 0x00000000ff027431 */ /* 0x002fe400000001ff */
[----:B--2---:R-:W-:-:S04]  /*0150*/  IMAD.MOV R4, RZ, RZ, -R3 ;  /* 0x000000ffff047224 */ /* 0x004fc800078e0a03 */
[----:B------:R-:W-:Y:S01]  /*0160*/  IMAD R9, R4, R5, RZ ;  /* 0x0000000504097224 */ /* 0x000fe200078e02ff */
[----:B----4-:R-:W-:-:S03]  /*0170*/  IABS R4, R26 ;  /* 0x0000001a00047213 */ /* 0x010fc60000000000 */
[----:B------:R-:W-:-:S06]  /*0180*/  IMAD.HI.U32 R3, R3, R9, R2 ;  /* 0x0000000903037227 */ /* 0x000fcc00078e0002 */
[----:B------:R-:W-:-:S04]  /*0190*/  IMAD.HI.U32 R3, R3, R4, RZ ;  /* 0x0000000403037227 */ /* 0x000fc800078e00ff */
[----:B------:R-:W-:-:S04]  /*01a0*/  IMAD.MOV R0, RZ, RZ, -R3 ;  /* 0x000000ffff007224 */ /* 0x000fc800078e0a03 */
[----:B------:R-:W-:-:S05]  /*01b0*/  IMAD R0, R5, R0, R4 ;  /* 0x0000000005007224 */ /* 0x000fca00078e0204 */
[----:B------:R-:W-:-:S13]  /*01c0*/  ISETP.GT.U32.AND P1, PT, R5, R0, PT ;  /* 0x000000000500720c */ /* 0x000fda0003f24070 */
[-C--:B------:R-:W-:Y:S01]  /*01d0*/  @!P1 IADD3 R0, PT, PT, R0, -R5.reuse, RZ ;  /* 0x8000000500009210 */ /* 0x080fe20007ffe0ff */
[----:B------:R-:W-:Y:S01]  /*01e0*/  @!P1 VIADD R3, R3, 0x1 ;  /* 0x0000000103039836 */ /* 0x000fe20000000000 */
[----:B------:R-:W-:Y:S02]  /*01f0*/  ISETP.NE.AND P1, PT, R7, RZ, PT ;  /* 0x000000ff0700720c */ /* 0x000fe40003f25270 */
[----:B------:R-:W-:Y:S02]  /*0200*/  ISETP.GE.U32.AND P0, PT, R0, R5, PT ;  /* 0x000000050000720c */ /* 0x000fe40003f06070 */
[----:B------:R-:W-:Y:S01]  /*0210*/  LOP3.LUT R0, R26, R7, RZ, 0x3c, !PT ;  /* 0x000000071a007212 */ /* 0x000fe200078e3cff */
[----:B------:R-:W1:Y:S03]  /*0220*/  S2R R5, SR_CTAID.Y ;  /* 0x0000000000057919 */ /* 0x000e660000002600 */
[----:B------:R-:W-:-:S07]  /*0230*/  ISETP.GE.AND P2, PT, R0, RZ, PT ;  /* 0x000000ff0000720c */ /* 0x000fce0003f46270 */
[----:B------:R-:W-:-:S05]  /*0240*/  @P0 IADD3 R3, PT, PT, R3, 0x1, RZ ;  /* 0x0000000103030810 */ /* 0x000fca0007ffe0ff */
[----:B------:R-:W-:-:S05]  /*0250*/  IMAD.MOV.U32 R6, RZ, RZ, R3 ;  /* 0x000000ffff067224 */ /* 0x000fca00078e0003 */
[----:B------:R-:W-:Y:S02]  /*0260*/  @!P2 IADD3 R6, PT, PT, -R6, RZ, RZ ;  /* 0x000000ff0606a210 */ /* 0x000fe40007ffe1ff */
[----:B------:R-:W-:-:S04]  /*0270*/  @!P1 LOP3.LUT R6, RZ, R7, RZ, 0x33, !PT ;  /* 0x00000007ff069212 */ /* 0x000fc800078e33ff */
[-C--:B------:R-:W-:Y:S02]  /*0280*/  IABS R9, R6.reuse ;  /* 0x0000000600097213 */ /* 0x080fe40000000000 */
[----:B------:R-:W-:Y:S02]  /*0290*/  IABS R10, R6 ;  /* 0x00000006000a7213 */ /* 0x000fe40000000000 */
[----:B------:R-:W2:Y:S01]  /*02a0*/  I2F.RP R0, R9 ;  /* 0x0000000900007306 */ /* 0x000ea20000209400 */
[----:B-1----:R-:W-:Y:S01]  /*02b0*/  IABS R8, R5 ;  /* 0x0000000500087213 */ /* 0x002fe20000000000 */
[----:B0-----:R-:W-:-:S06]  /*02c0*/  IMAD R26, R26, UR10, R5 ;  /* 0x0000000a1a1a7c24 */ /* 0x001fcc000f8e0205 */
[----:B--2---:R-:W0:Y:S02]  /*02d0*/  MUFU.RCP R0, R0 ;  /* 0x0000000000007308 */ /* 0x004e240000001000 */
[----:B0-----:R-:W-:Y:S01]  /*02e0*/  VIADD R2, R0, 0xffffffe ;  /* 0x0ffffffe00027836 */ /* 0x001fe20000000000 */
[----:B------:R-:W-:-:S05]  /*02f0*/  IADD3 R0, PT, PT, RZ, -R10, RZ ;  /* 0x8000000aff007210 */ /* 0x000fca0007ffe0ff */
[----:B------:R0:W1:Y:S02]  /*0300*/  F2I.FTZ.U32.TRUNC.NTZ R3, R2 ;  /* 0x0000000200037305 */ /* 0x000064000021f000 */
[----:B0-----:R-:W-:Y:S02]  /*0310*/  MOV R2, RZ ;  /* 0x000000ff00027202 */ /* 0x001fe40000000f00 */
[----:B-1----:R-:W-:-:S05]  /*0320*/  IADD3 R4, PT, PT, RZ, -R3, RZ ;  /* 0x80000003ff047210 */ /* 0x002fca0007ffe0ff */
[----:B------:R-:W-:Y:S02]  /*0330*/  IMAD R7, R4, R9, RZ ;  /* 0x0000000904077224 */ /* 0x000fe400078e02ff */
[----:B------:R-:W-:Y:S02]  /*0340*/  IMAD.MOV.U32 R4, RZ, RZ, R8 ;  /* 0x000000ffff047224 */ /* 0x000fe400078e0008 */
[----:B------:R-:W-:Y:S02]  /*0350*/  IMAD.HI.U32 R3, R3, R7, R2 ;  /* 0x0000000703037227 */ /* 0x000fe400078e0002 */
[----:B------:R-:W0:Y:S04]  /*0360*/  LDC R7, c[0x0][0x3b4] ;  /* 0x0000ed00ff077b82 */ /* 0x000e280000000800 */
[----:B------:R-:W-:-:S04]  /*0370*/  IMAD.HI.U32 R3, R3, R4, RZ ;  /* 0x0000000403037227 */ /* 0x000fc800078e00ff */
[----:B------:R-:W-:-:S05]  /*0380*/  IMAD R0, R3, R0, R4 ;  /* 0x0000000003007224 */ /* 0x000fca00078e0204 */
[----:B------:R-:W-:Y:S01]  /*0390*/  ISETP.GT.U32.AND P1, PT, R9, R0, PT ;  /* 0x000000000900720c */ /* 0x000fe20003f24070 */
[----:B0-----:R-:W-:-:S12]  /*03a0*/  IMAD R2, R7, UR12, RZ ;  /* 0x0000000c07027c24 */ /* 0x001fd8000f8e02ff */
[----:B------:R-:W-:Y:S01]  /*03b0*/  @!P1 IMAD.IADD R0, R0, 0x1, -R9 ;  /* 0x0000000100009824 */ /* 0x000fe200078e0a09 */
[----:B------:R-:W-:Y:S02]  /*03c0*/  @!P1 IADD3 R3, PT, PT, R3, 0x1, RZ ;  /* 0x0000000103039810 */ /* 0x000fe40007ffe0ff */
[----:B------:R-:W-:Y:S02]  /*03d0*/  ISETP.NE.AND P1, PT, R6, RZ, PT ;  /* 0x000000ff0600720c */ /* 0x000fe40003f25270 */
[----:B------:R-:W-:Y:S01]  /*03e0*/  ISETP.GE.U32.AND P0, PT, R0, R9, PT ;  /* 0x000000090000720c */ /* 0x000fe20003f06070 */
[----:B------:R-:W-:Y:S01]  /*03f0*/  HFMA2 R9, -RZ, RZ, 1.875, 0 ;  /* 0x3f800000ff097431 */ /* 0x000fe200000001ff */
[----:B------:R-:W-:-:S04]  /*0400*/  LOP3.LUT R0, R5, R6, RZ, 0x3c, !PT ;  /* 0x0000000605007212 */ /* 0x000fc800078e3cff */
[----:B------:R-:W-:Y:S01]  /*0410*/  ISETP.GE.AND P2, PT, R0, RZ, PT ;  /* 0x000000ff0000720c */ /* 0x000fe20003f46270 */
[----:B------:R-:W-:Y:S01]  /*0420*/  IMAD.U32 R0, RZ, RZ, UR4 ;  /* 0x00000004ff007e24 */ /* 0x000fe2000f8e00ff */
[----:B------:R-:W-:-:S04]  /*0430*/  UIMAD UR4, UR10, UR13, UR6 ;  /* 0x0000000d0a0472a4 */ /* 0x000fc8000f8e0206 */
[----:B------:R0:W-:Y:S01]  /*0440*/  STS [R0], R9 ;  /* 0x0000000900007388 */ /* 0x0001e20000000800 */
[----:B------:R-:W-:Y:S01]  /*0450*/  @P0 IADD3 R3, PT, PT, R3, 0x1, RZ ;  /* 0x0000000103030810 */ /* 0x000fe20007ffe0ff */
[----:B-----5:R-:W-:Y:S01]  /*0460*/  UIMAD UR4, UR4, UR7, URZ ;  /* 0x00000007040472a4 */ /* 0x020fe2000f8e02ff */
[----:B------:R-:W-:-:S04]  /*0470*/  ISETP.GE.AND P0, PT, R27, R7, PT ;  /* 0x000000071b00720c */ /* 0x000fc80003f06270 */
[----:B------:R-:W-:Y:S01]  /*0480*/  @!P2 IADD3 R3, PT, PT, -R3, RZ, RZ ;  /* 0x000000ff0303a210 */ /* 0x000fe20007ffe1ff */
[----:B------:R-:W-:Y:S01]  /*0490*/  IMAD R2, R2, UR4, RZ ;  /* 0x0000000402027c24 */ /* 0x000fe2000f8e02ff */
[----:B------:R-:W-:-:S05]  /*04a0*/  @!P1 LOP3.LUT R3, RZ, R6, RZ, 0x33, !PT ;  /* 0x00000006ff039212 */ /* 0x000fca00078e33ff */
[----:B------:R-:W-:Y:S02]  /*04b0*/  IMAD R13, R3, R7, R2 ;  /* 0x00000007030d7224 */ /* 0x000fe400078e0202 */
[----:B0-----:R-:W-:Y:S05]  /*04c0*/  @P0 BRA `(.L_x_29) ;  /* 0x0000000800600947 */ /* 0x001fea0003800000 */
[----:B------:R-:W-:Y:S01]  /*04d0*/  LOP3.LUT R2, RZ, R27, RZ, 0x33, !PT ;  /* 0x0000001bff027212 */ /* 0x000fe200078e33ff */
[----:B------:R-:W-:Y:S01]  /*04e0*/  BSSY.RECONVERGENT B1, `(.L_x_30) ;  /* 0x0000047000017945 */ /* 0x000fe20003800200 */
[----:B------:R-:W-:Y:S01]  /*04f0*/  MOV R18, RZ ;  /* 0x000000ff00127202 */ /* 0x000fe20000000f00 */
[----:B------:R-:W-:Y:S01]  /*0500*/  IMAD.MOV.U32 R10, RZ, RZ, R27 ;  /* 0x000000ffff0a7224 */ /* 0x000fe200078e001b */
[----:B------:R-:W-:-:S04]  /*0510*/  IADD3 R2, PT, PT, R2, R7, RZ ;  /* 0x0000000702027210 */ /* 0x000fc80007ffe0ff */
[C---:B------:R-:W-:Y:S02]  /*0520*/  ISETP.GE.U32.AND P0, PT, R2.reuse, 0x1e0, PT ;  /* 0x000001e00200780c */ /* 0x040fe40003f06070 */
[----:B------:R-:W-:-:S04]  /*0530*/  LEA.HI R8, R2, 0x1, RZ, 0x1b ;  /* 0x0000000102087811 */ /* 0x000fc800078fd8ff */
[----:B------:R-:W-:-:S04]  /*0540*/  LOP3.LUT R30, R8, 0xf, RZ, 0xc0, !PT ;  /* 0x0000000f081e7812 */ /* 0x000fc800078ec0ff */
[----:B------:R-:W-:-:S03]  /*0550*/  ISETP.NE.AND P1, PT, R30, RZ, PT ;  /* 0x000000ff1e00720c */ /* 0x000fc60003f25270 */
[----:B------:R-:W-:Y:S10]  /*0560*/  @!P0 BRA `(.L_x_31) ;  /* 0x0000000000f88947 */ /* 0x000ff40003800000 */
[----:B------:R-:W-:Y:S01]  /*0570*/  HFMA2 R18, -RZ, RZ, 0, 0 ;  /* 0x00000000ff127431 */ /* 0x000fe200000001ff */
[----:B------:R-:W-:Y:S01]  /*0580*/  LOP3.LUT R9, R8, 0xffffff0, RZ, 0xc0, !PT ;  /* 0x0ffffff008097812 */ /* 0x000fe200078ec0ff */
[----:B------:R-:W-:Y:S01]  /*0590*/  IMAD.MOV.U32 R10, RZ, RZ, R27 ;  /* 0x000000ffff0a7224 */ /* 0x000fe200078e001b */
[----:B------:R-:W-:-:S07]  /*05a0*/  MOV R6, RZ ;  /* 0x000000ff00067202 */ /* 0x000fce0000000f00 */
.L_x_32:
[----:B------:R-:W0:Y:S01]  /*05b0*/  LDC.64 R2, c[0x0][0x388] ;  /* 0x0000e200ff027b82 */ /* 0x000e220000000a00 */
[----:B------:R-:W-:Y:S01]  /*05c0*/  IADD3 R15, PT, PT, R13, R10, RZ ;  /* 0x0000000a0d0f7210 */ /* 0x000fe20007ffe0ff */
[----:B------:R-:W-:-:S06]  /*05d0*/  IMAD R11, R26, R7, R10 ;  /* 0x000000071a0b7224 */ /* 0x000fcc00078e020a */
[----:B------:R-:W1:Y:S01]  /*05e0*/  LDC.64 R4, c[0x0][0x390] ;  /* 0x0000e400ff047b82 */ /* 0x000e620000000a00 */
[----:B0-----:R-:W-:-:S05]  /*05f0*/  IMAD.WIDE R2, R11, 0x4, R2 ;  /* 0x000000040b027825 */ /* 0x001fca00078e0202 */
[----:B------:R-:W2:Y:S01]  /*0600*/  LDG.E R19, desc[UR8][R2.64] ;  /* 0x0000000802137981 */ /* 0x000ea2000c1e1900 */
[----:B-1----:R-:W-:-:S03]  /*0610*/  IMAD.WIDE R4, R15, 0x4, R4 ;  /* 0x000000040f047825 */ /* 0x002fc600078e0204 */
[----:B------:R-:W3:Y:S04]  /*0620*/  LDG.E R32, desc[UR8][R2.64+0x80] ;  /* 0x0000800802207981 */ /* 0x000ee8000c1e1900 */
[----:B------:R-:W2:Y:S04]  /*0630*/  LDG.E R20, desc[UR8][R4.64] ;  /* 0x0000000804147981 */ /* 0x000ea8000c1e1900 */
[----:B------:R-:W3:Y:S04]  /*0640*/  LDG.E R33, desc[UR8][R4.64+0x80] ;  /* 0x0000800804217981 */ /* 0x000ee8000c1e1900 */
[----:B------:R-:W4:Y:S04]  /*0650*/  LDG.E R23, desc[UR8][R2.64+0x100] ;  /* 0x0001000802177981 */ /* 0x000f28000c1e1900 */
[----:B------:R-:W4:Y:S04]  /*0660*/  LDG.E R22, desc[UR8][R4.64+0x100] ;  /* 0x0001000804167981 */ /* 0x000f28000c1e1900 */
[----:B------:R-:W5:Y:S04]  /*0670*/  LDG.E R24, desc[UR8][R2.64+0x180] ;  /* 0x0001800802187981 */ /* 0x000f68000c1e1900 */
        /* <DEDUP_REMOVED lines=11> */
[----:B------:R-:W5:Y:S01]  /*0730*/  LDG.E R34, desc[UR8][R4.64+0x780] ;  /* 0x0007800804227981 */ /* 0x000f62000c1e1900 */
[----:B--2---:R-:W-:-:S03]  /*0740*/  FFMA R19, R19, R20, R18 ;  /* 0x0000001413137223 */ /* 0x004fc60000000012 */
[----:B------:R-:W2:Y:S01]  /*0750*/  LDG.E R20, desc[UR8][R2.64+0x400] ;  /* 0x0004000802147981 */ /* 0x000ea2000c1e1900 */
[----:B---3--:R-:W-:-:S03]  /*0760*/  FFMA R32, R32, R33, R19 ;  /* 0x0000002120207223 */ /* 0x008fc60000000013 */
[----:B------:R-:W3:Y:S04]  /*0770*/  LDG.E R18, desc[UR8][R2.64+0x480] ;  /* 0x0004800802127981 */ /* 0x000ee8000c1e1900 */
[----:B------:R-:W3:Y:S01]  /*0780*/  LDG.E R19, desc[UR8][R4.64+0x480] ;  /* 0x0004800804137981 */ /* 0x000ee2000c1e1900 */
[----:B----4-:R-:W-:-:S03]  /*0790*/  FFMA R33, R23, R22, R32 ;  /* 0x0000001617217223 */ /* 0x010fc60000000020 */
[----:B------:R-:W4:Y:S04]  /*07a0*/  LDG.E R22, desc[UR8][R2.64+0x500] ;  /* 0x0005000802167981 */ /* 0x000f28000c1e1900 */
[----:B------:R-:W4:Y:S01]  /*07b0*/  LDG.E R23, desc[UR8][R4.64+0x500] ;  /* 0x0005000804177981 */ /* 0x000f22000c1e1900 */
[----:B-----5:R-:W-:-:S03]  /*07c0*/  FFMA R33, R24, R25, R33 ;  /* 0x0000001918217223 */ /* 0x020fc60000000021 */
[----:B------:R-:W5:Y:S04]  /*07d0*/  LDG.E R24, desc[UR8][R2.64+0x580] ;  /* 0x0005800802187981 */ /* 0x000f68000c1e1900 */
[----:B------:R-:W5:Y:S01]  /*07e0*/  LDG.E R25, desc[UR8][R4.64+0x580] ;  /* 0x0005800804197981 */ /* 0x000f62000c1e1900 */
[----:B------:R-:W-:-:S03]  /*07f0*/  FFMA R33, R28, R31, R33 ;  /* 0x0000001f1c217223 */ /* 0x000fc60000000021 */
[----:B------:R-:W5:Y:S04]  /*0800*/  LDG.E R28, desc[UR8][R2.64+0x600] ;  /* 0x00060008021c7981 */ /* 0x000f68000c1e1900 */
[----:B------:R-:W5:Y:S01]  /*0810*/  LDG.E R31, desc[UR8][R4.64+0x600] ;  /* 0x00060008041f7981 */ /* 0x000f62000c1e1900 */
[----:B------:R-:W-:-:S03]  /*0820*/  FFMA R37, R16, R17, R33 ;  /* 0x0000001110257223 */ /* 0x000fc60000000021 */
[----:B------:R-:W5:Y:S04]  /*0830*/  LDG.E R17, desc[UR8][R2.64+0x680] ;  /* 0x0006800802117981 */ /* 0x000f68000c1e1900 */
[----:B------:R-:W5:Y:S04]  /*0840*/  LDG.E R32, desc[UR8][R4.64+0x680] ;  /* 0x0006800804207981 */ /* 0x000f68000c1e1900 */
[----:B------:R-:W5:Y:S04]  /*0850*/  LDG.E R16, desc[UR8][R2.64+0x700] ;  /* 0x0007000802107981 */ /* 0x000f68000c1e1900 */
[----:B------:R-:W5:Y:S01]  /*0860*/  LDG.E R33, desc[UR8][R2.64+0x780] ;  /* 0x0007800802217981 */ /* 0x000f62000c1e1900 */
[----:B------:R-:W-:-:S04]  /*0870*/  FFMA R11, R14, R11, R37 ;  /* 0x0000000b0e0b7223 */ /* 0x000fc80000000025 */
[----:B------:R-:W-:Y:S01]  /*0880*/  FFMA R11, R12, R15, R11 ;  /* 0x0000000f0c0b7223 */ /* 0x000fe2000000000b */
[----:B------:R-:W-:-:S04]  /*0890*/  IADD3 R6, PT, PT, R6, 0x10, RZ ;  /* 0x0000001006067810 */ /* 0x000fc80007ffe0ff */
[----:B------:R-:W-:Y:S01]  /*08a0*/  ISETP.NE.AND P0, PT, R6, R9, PT ;  /* 0x000000090600720c */ /* 0x000fe20003f05270 */
[----:B------:R-:W-:Y:S02]  /*08b0*/  VIADD R10, R10, 0x200 ;  /* 0x000002000a0a7836 */ /* 0x000fe40000000000 */
[----:B--2---:R-:W-:-:S04]  /*08c0*/  FFMA R11, R20, R21, R11 ;  /* 0x00000015140b7223 */ /* 0x004fc8000000000b */
[----:B---3--:R-:W-:-:S04]  /*08d0*/  FFMA R11, R18, R19, R11 ;  /* 0x00000013120b7223 */ /* 0x008fc8000000000b */
[----:B----4-:R-:W-:-:S04]  /*08e0*/  FFMA R11, R22, R23, R11 ;  /* 0x00000017160b7223 */ /* 0x010fc8000000000b */
[----:B-----5:R-:W-:-:S04]  /*08f0*/  FFMA R11, R24, R25, R11 ;  /* 0x00000019180b7223 */ /* 0x020fc8000000000b */
[----:B------:R-:W-:-:S04]  /*0900*/  FFMA R28, R28, R31, R11 ;  /* 0x0000001f1c1c7223 */ /* 0x000fc8000000000b */
[----:B------:R-:W-:-:S04]  /*0910*/  FFMA R17, R17, R32, R28 ;  /* 0x0000002011117223 */ /* 0x000fc8000000001c */
[----:B------:R-:W-:-:S04]  /*0920*/  FFMA R16, R16, R35, R17 ;  /* 0x0000002310107223 */ /* 0x000fc80000000011 */
[----:B------:R-:W-:Y:S01]  /*0930*/  FFMA R18, R33, R34, R16 ;  /* 0x0000002221127223 */ /* 0x000fe20000000010 */
[----:B------:R-:W-:Y:S06]  /*0940*/  @P0 BRA `(.L_x_32) ;  /* 0xfffffffc00180947 */ /* 0x000fec000383ffff */
.L_x_31:
[----:B------:R-:W-:Y:S05]  /*0950*/  BSYNC.RECONVERGENT B1 ;  /* 0x0000000000017941 */ /* 0x000fea0003800200 */
.L_x_30:
[----:B------:R-:W-:Y:S05]  /*0960*/  @!P1 BRA `(.L_x_29) ;  /* 0x0000000400389947 */ /* 0x000fea0003800000 */
[----:B------:R-:W-:Y:S01]  /*0970*/  ISETP.GE.U32.AND P0, PT, R30, 0x8, PT ;  /* 0x000000081e00780c */ /* 0x000fe20003f06070 */
[----:B------:R-:W-:Y:S01]  /*0980*/  BSSY.RECONVERGENT B1, `(.L_x_33) ;  /* 0x0000023000017945 */ /* 0x000fe20003800200 */
[----:B------:R-:W-:-:S04]  /*0990*/  LOP3.LUT R21, R8, 0x7, RZ, 0xc0, !PT ;  /* 0x0000000708157812 */ /* 0x000fc800078ec0ff */
[----:B------:R-:W-:-:S07]  /*09a0*/  ISETP.NE.AND P1, PT, R21, RZ, PT ;  /* 0x000000ff1500720c */ /* 0x000fce0003f25270 */
[----:B------:R-:W-:Y:S06]  /*09b0*/  @!P0 BRA `(.L_x_34) ;  /* 0x00000000007c8947 */ /* 0x000fec0003800000 */
        /* <DEDUP_REMOVED lines=9> */
[----:B------:R-:W4:Y:S04]  /*0a50*/  LDG.E R11, desc[UR8][R2.64+0x80] ;  /* 0x00008008020b7981 */ /* 0x000f28000c1e1900 */
[----:B------:R-:W4:Y:S04]  /*0a60*/  LDG.E R12, desc[UR8][R4.64+0x80] ;  /* 0x00008008040c7981 */ /* 0x000f28000c1e1900 */
[----:B------:R-:W3:Y:S04]  /*0a70*/  LDG.E R14, desc[UR8][R4.64+0x100] ;  /* 0x00010008040e7981 */ /* 0x000ee8000c1e1900 */
        /* <DEDUP_REMOVED lines=10> */
[----:B------:R-:W-:Y:S01]  /*0b20*/  IADD3 R10, PT, PT, R10, 0x100, RZ ;  /* 0x000001000a0a7810 */ /* 0x000fe20007ffe0ff */
[----:B--2---:R-:W-:-:S04]  /*0b30*/  FFMA R6, R9, R6, R18 ;  /* 0x0000000609067223 */ /* 0x004fc80000000012 */
[----:B----4-:R-:W-:-:S04]  /*0b40*/  FFMA R6, R11, R12, R6 ;  /* 0x0000000c0b067223 */ /* 0x010fc80000000006 */
[----:B---3--:R-:W-:-:S04]  /*0b50*/  FFMA R6, R15, R14, R6 ;  /* 0x0000000e0f067223 */ /* 0x008fc80000000006 */
[----:B-----5:R-:W-:-:S04]  /*0b60*/  FFMA R6, R17, R16, R6 ;  /* 0x0000001011067223 */ /* 0x020fc80000000006 */
[----:B------:R-:W-:-:S04]  /*0b70*/  FFMA R6, R19, R20, R6 ;  /* 0x0000001413067223 */ /* 0x000fc80000000006 */
[----:B------:R-:W-:-:S04]  /*0b80*/  FFMA R6, R23, R22, R6 ;  /* 0x0000001617067223 */ /* 0x000fc80000000006 */
[----:B------:R-:W-:-:S04]  /*0b90*/  FFMA R6, R25, R24, R6 ;  /* 0x0000001819067223 */ /* 0x000fc80000000006 */
[----:B------:R-:W-:-:S07]  /*0ba0*/  FFMA R18, R31, R28, R6 ;  /* 0x0000001c1f127223 */ /* 0x000fce0000000006 */
.L_x_34:
[----:B------:R-:W-:Y:S05]  /*0bb0*/  BSYNC.RECONVERGENT B1 ;  /* 0x0000000000017941 */ /* 0x000fea0003800200 */
.L_x_33:
[----:B------:R-:W-:Y:S05]  /*0bc0*/  @!P1 BRA `(.L_x_29) ;  /* 0x0000000000a09947 */ /* 0x000fea0003800000 */
[----:B------:R-:W-:Y:S01]  /*0bd0*/  ISETP.GE.U32.AND P0, PT, R21, 0x4, PT ;  /* 0x000000041500780c */ /* 0x000fe20003f06070 */
[----:B------:R-:W-:Y:S01]  /*0be0*/  BSSY.RECONVERGENT B1, `(.L_x_35) ;  /* 0x0000017000017945 */ /* 0x000fe20003800200 */
[----:B------:R-:W-:-:S04]  /*0bf0*/  LOP3.LUT R8, R8, 0x3, RZ, 0xc0, !PT ;  /* 0x0000000308087812 */ /* 0x000fc800078ec0ff */
[----:B------:R-:W-:-:S07]  /*0c00*/  ISETP.NE.AND P1, PT, R8, RZ, PT ;  /* 0x000000ff0800720c */ /* 0x000fce0003f25270 */
[----:B------:R-:W-:Y:S06]  /*0c10*/  @!P0 BRA `(.L_x_36) ;  /* 0x00000000004c8947 */ /* 0x000fec0003800000 */
[----:B------:R-:W0:Y:S01]  /*0c20*/  LDC.64 R2, c[0x0][0x388] ;  /* 0x0000e200ff027b82 */ /* 0x000e220000000a00 */
[--C-:B------:R-:W-:Y:S02]  /*0c30*/  IMAD R9, R26, R7, R10.reuse ;  /* 0x000000071a097224 */ /* 0x100fe400078e020a */
[----:B------:R-:W-:-:S05]  /*0c40*/  IMAD.IADD R11, R13, 0x1, R10 ;  /* 0x000000010d0b7824 */ /* 0x000fca00078e020a */
        /* <DEDUP_REMOVED lines=10> */
[----:B------:R-:W5:Y:S01]  /*0cf0*/  LDG.E R16, desc[UR8][R4.64+0x180] ;  /* 0x0001800804107981 */ /* 0x000f62000c1e1900 */
[----:B------:R-:W-:Y:S01]  /*0d00*/  IADD3 R10, PT, PT, R10, 0x80, RZ ;  /* 0x000000800a0a7810 */ /* 0x000fe20007ffe0ff */
[----:B--2---:R-:W-:-:S04]  /*0d10*/  FFMA R6, R9, R6, R18 ;  /* 0x0000000609067223 */ /* 0x004fc80000000012 */
[----:B----4-:R-:W-:-:S04]  /*0d20*/  FFMA R6, R11, R12, R6 ;  /* 0x0000000c0b067223 */ /* 0x010fc80000000006 */
[----:B---3--:R-:W-:-:S04]  /*0d30*/  FFMA R6, R15, R14, R6 ;  /* 0x0000000e0f067223 */ /* 0x008fc80000000006 */
[----:B-----5:R-:W-:-:S07]  /*0d40*/  FFMA R18, R17, R16, R6 ;  /* 0x0000001011127223 */ /* 0x020fce0000000006 */
.L_x_36:
[----:B------:R-:W-:Y:S05]  /*0d50*/  BSYNC.RECONVERGENT B1 ;  /* 0x0000000000017941 */ /* 0x000fea0003800200 */
.L_x_35:
[----:B------:R-:W-:Y:S05]  /*0d60*/  @!P1 BRA `(.L_x_29) ;  /* 0x0000000000389947 */ /* 0x000fea0003800000 */
[----:B------:R-:W0:Y:S01]  /*0d70*/  LDC.64 R2, c[0x0][0x388] ;  /* 0x0000e200ff027b82 */ /* 0x000e220000000a00 */
[----:B------:R-:W-:-:S07]  /*0d80*/  MOV R9, RZ ;  /* 0x000000ff00097202 */ /* 0x000fce0000000f00 */
[----:B------:R-:W1:Y:S02]  /*0d90*/  LDC.64 R14, c[0x0][0x390] ;  /* 0x0000e400ff0e7b82 */ /* 0x000e640000000a00 */
.L_x_37:
[--C-:B------:R-:W-:Y:S02]  /*0da0*/  IMAD R5, R26, R7, R10.reuse ;  /* 0x000000071a057224 */ /* 0x100fe400078e020a */
[----:B------:R-:W-:Y:S02]  /*0db0*/  IMAD.IADD R17, R13, 0x1, R10 ;  /* 0x000000010d117824 */ /* 0x000fe400078e020a */
[----:B0-----:R-:W-:-:S04]  /*0dc0*/  IMAD.WIDE R4, R5, 0x4, R2 ;  /* 0x0000000405047825 */ /* 0x001fc800078e0202 */
[----:B-1----:R-:W-:Y:S02]  /*0dd0*/  IMAD.WIDE R16, R17, 0x4, R14 ;  /* 0x0000000411107825 */ /* 0x002fe400078e020e */
[----:B------:R-:W2:Y:S04]  /*0de0*/  LDG.E R5, desc[UR8][R4.64] ;  /* 0x0000000804057981 */ /* 0x000ea8000c1e1900 */
[----:B------:R-:W2:Y:S01]  /*0df0*/  LDG.E R16, desc[UR8][R16.64] ;  /* 0x0000000810107981 */ /* 0x000ea2000c1e1900 */
[----:B------:R-:W-:Y:S02]  /*0e00*/  IADD3 R9, PT, PT, R9, 0x1, RZ ;  /* 0x0000000109097810 */ /* 0x000fe40007ffe0ff */
[----:B------:R-:W-:Y:S02]  /*0e10*/  IADD3 R10, PT, PT, R10, 0x20, RZ ;  /* 0x000000200a0a7810 */ /* 0x000fe40007ffe0ff */
[----:B------:R-:W-:Y:S01]  /*0e20*/  ISETP.NE.AND P0, PT, R9, R8, PT ;  /* 0x000000080900720c */ /* 0x000fe20003f05270 */
[----:B--2---:R-:W-:-:S12]  /*0e30*/  FFMA R18, R5, R16, R18 ;  /* 0x0000001005127223 */ /* 0x004fd80000000012 */
[----:B------:R-:W-:Y:S05]  /*0e40*/  @P0 BRA `(.L_x_37) ;  /* 0xfffffffc00d40947 */ /* 0x000fea000383ffff */
.L_x_29:
[----:B------:R-:W-:Y:S05]  /*0e50*/  BSYNC.RECONVERGENT B0 ;  /* 0x0000000000007941 */ /* 0x000fea0003800200 */
.L_x_28:
[----:B------:R-:W0:Y:S01]  /*0e60*/  SHFL.DOWN PT, R3, R18, 0x10, 0x1f ;  /* 0x0a001f0012037f89 */ /* 0x000e2200000e0000 */
[----:B------:R-:W-:Y:S01]  /*0e70*/  ISETP.NE.AND P0, PT, R27, RZ, PT ;  /* 0x000000ff1b00720c */ /* 0x000fe20003f05270 */
[----:B------:R-:W-:Y:S01]  /*0e80*/  NOP ;  /* 0x0000000000007918 */ /* 0x000fe20000000000 */
[----:B------:R-:W-:Y:S01]  /*0e90*/  NOP ;  /* 0x0000000000007918 */ /* 0x000fe20000000000 */
[----:B------:R-:W-:Y:S01]  /*0ea0*/  BSSY.RECONVERGENT B0, `(.L_x_38) ;  /* 0x000002c000007945 */ /* 0x000fe20003800200 */
[----:B0-----:R-:W-:-:S05]  /*0eb0*/  FADD R3, R3, R18 ;  /* 0x0000001203037221 */ /* 0x001fca0000000000 */
[----:B------:R-:W0:Y:S02]  /*0ec0*/  SHFL.DOWN PT, R2, R3, 0x8, 0x1f ;  /* 0x09001f0003027f89 */ /* 0x000e2400000e0000 */
[----:B0-----:R-:W-:-:S05]  /*0ed0*/  FADD R2, R3, R2 ;  /* 0x0000000203027221 */ /* 0x001fca0000000000 */
[----:B------:R-:W0:Y:S02]  /*0ee0*/  SHFL.DOWN PT, R5, R2, 0x4, 0x1f ;  /* 0x08801f0002057f89 */ /* 0x000e2400000e0000 */
[----:B0-----:R-:W-:-:S05]  /*0ef0*/  FADD R5, R2, R5 ;  /* 0x0000000502057221 */ /* 0x001fca0000000000 */
[----:B------:R-:W0:Y:S02]  /*0f00*/  SHFL.DOWN PT, R4, R5, 0x2, 0x1f ;  /* 0x08401f0005047f89 */ /* 0x000e2400000e0000 */
[----:B0-----:R-:W-:-:S05]  /*0f10*/  FADD R4, R5, R4 ;  /* 0x0000000405047221 */ /* 0x001fca0000000000 */
[----:B------:R-:W0:Y:S02]  /*0f20*/  SHFL.DOWN PT, R9, R4, 0x1, 0x1f ;  /* 0x08201f0004097f89 */ /* 0x000e2400000e0000 */
[----:B0-----:R-:W-:Y:S01]  /*0f30*/  FADD R20, R4, R9 ;  /* 0x0000000904147221 */ /* 0x001fe20000000000 */
[----:B------:R-:W-:Y:S06]  /*0f40*/  @P0 BRA `(.L_x_39) ;  /* 0x0000000000840947 */ /* 0x000fec0003800000 */
[----:B------:R-:W-:-:S04]  /*0f50*/  I2FP.F32.S32 R0, R7 ;  /* 0x0000000700007245 */ /* 0x000fc80000201400 */
[----:B------:R0:W1:Y:S01]  /*0f60*/  MUFU.RSQ R3, R0 ;  /* 0x0000000000037308 */ /* 0x0000620000001400 */
[----:B------:R-:W-:-:S05]  /*0f70*/  VIADD R2, R0, 0xf3000000 ;  /* 0xf300000000027836 */ /* 0x000fca0000000000 */
[----:B------:R-:W-:-:S13]  /*0f80*/  ISETP.GT.U32.AND P0, PT, R2, 0x727fffff, PT ;  /* 0x727fffff0200780c */ /* 0x000fda0003f04070 */
[----:B01----:R-:W-:Y:S05]  /*0f90*/  @!P0 BRA `(.L_x_40) ;  /* 0x0000000000188947 */ /* 0x003fea0003800000 */
[----:B------:R-:W-:Y:S01]  /*0fa0*/  BSSY.RECONVERGENT B1, `(.L_x_41) ;  /* 0x0000003000017945 */ /* 0x000fe20003800200 */
[----:B------:R-:W-:-:S07]  /*0fb0*/  MOV R23, 0xfd0 ;  /* 0x00000fd000177802 */ /* 0x000fce0000000f00 */
[----:B------:R-:W-:Y:S05]  /*0fc0*/  CALL.REL.NOINC `($__internal_1_$__cuda_sm20_sqrt_rn_f32_slowpath) ;  /* 0x0000001c00987944 */ /* 0x000fea0003c00000 */
[----:B------:R-:W-:Y:S05]  /*0fd0*/  BSYNC.RECONVERGENT B1 ;  /* 0x0000000000017941 */ /* 0x000fea0003800200 */
.L_x_41:
[----:B------:R-:W-:Y:S01]  /*0fe0*/  MOV R18, R2 ;  /* 0x0000000200127202 */ /* 0x000fe20000000f00 */
[----:B------:R-:W-:Y:S06]  /*0ff0*/  BRA `(.L_x_42) ;  /* 0x0000000000107947 */ /* 0x000fec0003800000 */
.L_x_40:
[----:B------:R-:W-:Y:S01]  /*1000*/  FMUL.FTZ R5, R0, R3 ;  /* 0x0000000300057220 */ /* 0x000fe20000410000 */
[----:B------:R-:W-:-:S03]  /*1010*/  FMUL.FTZ R3, R3, 0.5 ;  /* 0x3f00000003037820 */ /* 0x000fc60000410000 */
[----:B------:R-:W-:-:S04]  /*1020*/  FFMA R0, -R5, R5, R0 ;  /* 0x0000000505007223 */ /* 0x000fc80000000100 */
[----:B------:R-:W-:-:S07]  /*1030*/  FFMA R18, R0, R3, R5 ;  /* 0x0000000300127223 */ /* 0x000fce0000000005 */
.L_x_42:
[----:B------:R-:W0:Y:S01]  /*1040*/  MUFU.RCP R3, R18 ;  /* 0x0000001200037308 */ /* 0x000e220000001000 */
[----:B------:R-:W-:Y:S07]  /*1050*/  BSSY.RECONVERGENT B1, `(.L_x_43) ;  /* 0x000000b000017945 */ /* 0x000fee0003800200 */
[----:B------:R-:W1:Y:S01]  /*1060*/  FCHK P0, R20, R18 ;  /* 0x0000001214007302 */ /* 0x000e620000000000 */
[----:B0-----:R-:W-:-:S04]  /*1070*/  FFMA R0, R3, -R18, 1 ;  /* 0x3f80000003007423 */ /* 0x001fc80000000812 */
[----:B------:R-:W-:-:S04]  /*1080*/  FFMA R3, R3, R0, R3 ;  /* 0x0000000003037223 */ /* 0x000fc80000000003 */
[----:B------:R-:W-:-:S04]  /*1090*/  FFMA R5, R20, R3, RZ ;  /* 0x0000000314057223 */ /* 0x000fc800000000ff */
[----:B------:R-:W-:-:S04]  /*10a0*/  FFMA R0, R5, -R18, R20 ;  /* 0x8000001205007223 */ /* 0x000fc80000000014 */
[----:B------:R-:W-:Y:S01]  /*10b0*/  FFMA R3, R3, R0, R5 ;  /* 0x0000000003037223 */ /* 0x000fe20000000005 */
[----:B-1----:R-:W-:Y:S06]  /*10c0*/  @!P0 BRA `(.L_x_44) ;  /* 0x00000000000c8947 */ /* 0x002fec0003800000 */
[----:B------:R-:W-:-:S07]  /*10d0*/  MOV R25, 0x10f0 ;  /* 0x000010f000197802 */ /* 0x000fce0000000f00 */
[----:B------:R-:W-:Y:S05]  /*10e0*/  CALL.REL.NOINC `($__internal_2_$__cuda_sm3x_div_rn_noftz_f32_slowpath) ;  /* 0x0000001c00a87944 */ /* 0x000fea0003c00000 */
[----:B------:R-:W-:-:S07]  /*10f0*/  MOV R3, R30 ;  /* 0x0000001e00037202 */ /* 0x000fce0000000f00 */
.L_x_44:
[----:B------:R-:W-:Y:S05]  /*1100*/  BSYNC.RECONVERGENT B1 ;  /* 0x0000000000017941 */ /* 0x000fea0003800200 */
.L_x_43:
[----:B------:R-:W0:Y:S01]  /*1110*/  S2UR UR5, SR_CgaCtaId ;  /* 0x00000000000579c3 */ /* 0x000e220000008800 */
[----:B------:R-:W-:Y:S02]  /*1120*/  UMOV UR4, 0x400 ;  /* 0x0000040000047882 */ /* 0x000fe40000000000 */
[----:B0-----:R-:W-:-:S06]  /*1130*/  ULEA UR4, UR5, UR4, 0x18 ;  /* 0x0000000405047291 */ /* 0x001fcc000f8ec0ff */
[----:B------:R-:W-:-:S05]  /*1140*/  IMAD.U32 R0, RZ, RZ, UR4 ;  /* 0x00000004ff007e24 */ /* 0x000fca000f8e00ff */
[----:B------:R0:W-:Y:S02]  /*1150*/  STS [R0+0x4], R3 ;  /* 0x0000040300007388 */ /* 0x0001e40000000800 */
.L_x_39:
[----:B------:R-:W-:Y:S05]  /*1160*/  BSYNC.RECONVERGENT B0 ;  /* 0x0000000000007941 */ /* 0x000fea0003800200 */
.L_x_38:
[----:B------:R-:W1:Y:S01]  /*1170*/  LDCU UR6, c[0x0][0x3b4] ;  /* 0x00007680ff0677ac */ /* 0x000e620008000800 */
[----:B------:R-:W-:Y:S01]  /*1180*/  BSSY.RECONVERGENT B0, `(.L_x_45) ;  /* 0x0000035000007945 */ /* 0x000fe20003800200 */
[----:B-1----:R-:W-:-:S13]  /*1190*/  ISETP.GE.AND P0, PT, R29, UR6, PT ;  /* 0x000000061d007c0c */ /* 0x002fda000bf06270 */
[----:B------:R-:W-:Y:S05]  /*11a0*/  @P0 BRA `(.L_x_46) ;  /* 0x0000000000c80947 */ /* 0x000fea0003800000 */
[-C--:B------:R-:W-:Y:S01]  /*11b0*/  LOP3.LUT R6, RZ, R29.reuse, RZ, 0x33, !PT ;  /* 0x0000001dff067212 */ /* 0x080fe200078e33ff */
[----:B------:R-:W1:Y:S01]  /*11c0*/  LDC.64 R4, c[0x0][0x398] ;  /* 0x0000e600ff047b82 */ /* 0x000e620000000a00 */
[----:B------:R-:W-:Y:S01]  /*11d0*/  BSSY.RECONVERGENT B1, `(.L_x_47) ;  /* 0x000001a000017945 */ /* 0x000fe20003800200 */
[----:B------:R-:W-:Y:S02]  /*11e0*/  MOV R17, R29 ;  /* 0x0000001d00117202 */ /* 0x000fe40000000f00 */
[----:B------:R-:W-:-:S04]  /*11f0*/  IADD3 R10, PT, PT, R6, UR6, RZ ;  /* 0x00000006060a7c10 */ /* 0x000fc8000fffe0ff */
[----:B0-----:R-:W0:Y:S01]  /*1200*/  LDC.64 R2, c[0x0][0x380] ;  /* 0x0000e000ff027b82 */ /* 0x001e220000000a00 */
[C---:B------:R-:W-:Y:S02]  /*1210*/  LOP3.LUT R6, R10.reuse, 0x180, RZ, 0xc0, !PT ;  /* 0x000001800a067812 */ /* 0x040fe400078ec0ff */
[----:B------:R-:W-:Y:S02]  /*1220*/  ISETP.GE.U32.AND P1, PT, R10, 0x180, PT ;  /* 0x000001800a00780c */ /* 0x000fe40003f26070 */
[----:B------:R-:W-:-:S13]  /*1230*/  ISETP.NE.AND P0, PT, R6, 0x180, PT ;  /* 0x000001800600780c */ /* 0x000fda0003f05270 */
[----:B------:R-:W-:Y:S05]  /*1240*/  @!P0 BRA `(.L_x_48) ;  /* 0x0000000000488947 */ /* 0x000fea0003800000 */
[----:B------:R-:W2:Y:S01]  /*1250*/  LDC.64 R6, c[0x0][0x398] ;  /* 0x0000e600ff067b82 */ /* 0x000ea20000000a00 */
[----:B------:R-:W-:Y:S01]  /*1260*/  LEA.HI R10, R10, 0x1, RZ, 0x19 ;  /* 0x000000010a0a7811 */ /* 0x000fe200078fc8ff */
[----:B------:R-:W-:Y:S01]  /*1270*/  IMAD.MOV.U32 R19, RZ, RZ, RZ ;  /* 0x000000ffff137224 */ /* 0x000fe200078e00ff */
[----:B------:R-:W-:Y:S02]  /*1280*/  MOV R17, R29 ;  /* 0x0000001d00117202 */ /* 0x000fe40000000f00 */
[----:B------:R-:W-:-:S03]  /*1290*/  LOP3.LUT R12, R10, 0x3, RZ, 0xc0, !PT ;  /* 0x000000030a0c7812 */ /* 0x000fc600078ec0ff */
[----:B------:R-:W3:Y:S04]  /*12a0*/  LDC.64 R8, c[0x0][0x380] ;  /* 0x0000e000ff087b82 */ /* 0x000ee80000000a00 */
.L_x_49:
[----:B----4-:R-:W-:-:S05]  /*12b0*/  IADD3 R11, PT, PT, R13, R17, RZ ;  /* 0x000000110d0b7210 */ /* 0x010fca0007ffe0ff */
[----:B--2---:R-:W-:-:S06]  /*12c0*/  IMAD.WIDE R10, R11, 0x4, R6 ;  /* 0x000000040b0a7825 */ /* 0x004fcc00078e0206 */
[----:B------:R-:W2:Y:S01]  /*12d0*/  LDG.E R11, desc[UR8][R10.64] ;  /* 0x000000080a0b7981 */ /* 0x000ea2000c1e1900 */
[----:B------:R-:W-:Y:S01]  /*12e0*/  IMAD R15, R26, UR6, R17 ;  /* 0x000000061a0f7c24 */ /* 0x000fe2000f8e0211 */
[----:B------:R-:W-:Y:S01]  /*12f0*/  IADD3 R19, PT, PT, R19, 0x1, RZ ;  /* 0x0000000113137810 */ /* 0x000fe20007ffe0ff */
[C---:B------:R-:W-:Y:S01]  /*1300*/  IMAD R16, R17.reuse, 0x4, R0 ;  /* 0x0000000411107824 */ /* 0x040fe200078e0200 */
[----:B------:R-:W-:Y:S01]  /*1310*/  IADD3 R17, PT, PT, R17, 0x80, RZ ;  /* 0x0000008011117810 */ /* 0x000fe20007ffe0ff */
[----:B---3--:R-:W-:Y:S01]  /*1320*/  IMAD.WIDE R14, R15, 0x4, R8 ;  /* 0x000000040f0e7825 */ /* 0x008fe200078e0208 */
[----:B------:R-:W-:-:S04]  /*1330*/  ISETP.NE.AND P0, PT, R19, R12, PT ;  /* 0x0000000c1300720c */ /* 0x000fc80003f05270 */
[----:B--2---:R4:W-:Y:S04]  /*1340*/  STG.E desc[UR8][R14.64], R11 ;  /* 0x0000000b0e007986 */ /* 0x0049e8000c101908 */
[----:B------:R4:W-:Y:S05]  /*1350*/  STS [R16+0x8], R11 ;  /* 0x0000080b10007388 */ /* 0x0009ea0000000800 */
[----:B------:R-:W-:Y:S05]  /*1360*/  @P0 BRA `(.L_x_49) ;  /* 0xfffffffc00d00947 */ /* 0x000fea000383ffff */
.L_x_48:
[----:B------:R-:W-:Y:S05]  /*1370*/  BSYNC.RECONVERGENT B1 ;  /* 0x0000000000017941 */ /* 0x000fea0003800200 */
.L_x_47:
[----:B------:R-:W-:Y:S05]  /*1380*/  @!P1 BRA `(.L_x_46) ;  /* 0x0000000000509947 */ /* 0x000fea0003800000 */
.L_x_50:
[----:B------:R-:W-:-:S04]  /*1390*/  IMAD.IADD R7, R13, 0x1, R17 ;  /* 0x000000010d077824 */ /* 0x000fc800078e0211 */
[----:B-1----:R-:W-:-:S05]  /*13a0*/  IMAD.WIDE R6, R7, 0x4, R4 ;  /* 0x0000000407067825 */ /* 0x002fca00078e0204 */
[----:B--2-4-:R-:W2:Y:S01]  /*13b0*/  LDG.E R11, desc[UR8][R6.64] ;  /* 0x00000008060b7981 */ /* 0x014ea2000c1e1900 */
[----:B------:R-:W-:-:S04]  /*13c0*/  IMAD R9, R26, UR6, R17 ;  /* 0x000000061a097c24 */ /* 0x000fc8000f8e0211 */
[----:B0-----:R-:W-:-:S05]  /*13d0*/  IMAD.WIDE R8, R9, 0x4, R2 ;  /* 0x0000000409087825 */ /* 0x001fca00078e0202 */
[----:B--2---:R2:W-:Y:S04]  /*13e0*/  STG.E desc[UR8][R8.64], R11 ;  /* 0x0000000b08007986 */ /* 0x0045e8000c101908 */
[----:B------:R-:W3:Y:S04]  /*13f0*/  LDG.E R15, desc[UR8][R6.64+0x200] ;  /* 0x00020008060f7981 */ /* 0x000ee8000c1e1900 */
[----:B---3--:R2:W-:Y:S04]  /*1400*/  STG.E desc[UR8][R8.64+0x200], R15 ;  /* 0x0002000f08007986 */ /* 0x0085e8000c101908 */
[----:B------:R-:W3:Y:S01]  /*1410*/  LDG.E R19, desc[UR8][R6.64+0x400] ;  /* 0x0004000806137981 */ /* 0x000ee2000c1e1900 */
[----:B------:R-:W-:-:S03]  /*1420*/  LEA R10, R17, R0, 0x2 ;  /* 0x00000000110a7211 */ /* 0x000fc600078e10ff */
[----:B---3--:R2:W-:Y:S04]  /*1430*/  STG.E desc[UR8][R8.64+0x400], R19 ;  /* 0x0004001308007986 */ /* 0x0085e8000c101908 */
[----:B------:R-:W3:Y:S01]  /*1440*/  LDG.E R21, desc[UR8][R6.64+0x600] ;  /* 0x0006000806157981 */ /* 0x000ee2000c1e1900 */
[----:B------:R-:W-:-:S03]  /*1450*/  IADD3 R17, PT, PT, R17, 0x200, RZ ;  /* 0x0000020011117810 */ /* 0x000fc60007ffe0ff */
[----:B------:R2:W-:Y:S01]  /*1460*/  STS [R10+0x8], R11 ;  /* 0x0000080b0a007388 */ /* 0x0005e20000000800 */
[----:B------:R-:W-:-:S03]  /*1470*/  ISETP.GE.AND P0, PT, R17, UR6, PT ;  /* 0x0000000611007c0c */ /* 0x000fc6000bf06270 */
[----:B------:R2:W-:Y:S04]  /*1480*/  STS [R10+0x208], R15 ;  /* 0x0002080f0a007388 */ /* 0x0005e80000000800 */
[----:B------:R2:W-:Y:S04]  /*1490*/  STS [R10+0x408], R19 ;  /* 0x000408130a007388 */ /* 0x0005e80000000800 */
[----:B---3--:R2:W-:Y:S04]  /*14a0*/  STG.E desc[UR8][R8.64+0x600], R21 ;  /* 0x0006001508007986 */ /* 0x0085e8000c101908 */
[----:B------:R2:W-:Y:S01]  /*14b0*/  STS [R10+0x608], R21 ;  /* 0x000608150a007388 */ /* 0x0005e20000000800 */
[----:B------:R-:W-:Y:S05]  /*14c0*/  @!P0 BRA `(.L_x_50) ;  /* 0xfffffffc00b08947 */ /* 0x000fea000383ffff */
.L_x_46:
[----:B------:R-:W-:Y:S05]  /*14d0*/  BSYNC.RECONVERGENT B0 ;  /* 0x0000000000007941 */ /* 0x000fea0003800200 */
.L_x_45:
[----:B0-----:R-:W0:Y:S08]  /*14e0*/  LDC R2, c[0x0][0x3cc] ;  /* 0x0000f300ff027b82 */ /* 0x001e300000000800 */
[----:B------:R-:W-:Y:S01]  /*14f0*/  BAR.SYNC.DEFER_BLOCKING 0x0 ;  /* 0x0000000000007b1d */ /* 0x000fe20000010000 */
[----:B0-----:R-:W-:-:S13]  /*1500*/  ISETP.GE.AND P0, PT, R2, 0x1, PT ;  /* 0x000000010200780c */ /* 0x001fda0003f06270 */
[----:B------:R-:W-:Y:S05]  /*1510*/  @!P0 EXIT ;  /* 0x000000000000894d */ /* 0x000fea0003800000 */
[----:B------:R-:W1:Y:S01]  /*1520*/  LDCU UR5, c[0x0][0x360] ;  /* 0x00006c00ff0577ac */ /* 0x000e620008000800 */
[----:B--2-4-:R-:W0:Y:S01]  /*1530*/  LDC.64 R14, c[0x0][0x380] ;  /* 0x0000e000ff0e7b82 */ /* 0x014e220000000a00 */
[----:B------:R-:W-:Y:S01]  /*1540*/  LOP3.LUT R10, RZ, R27, RZ, 0x33, !PT ;  /* 0x0000001bff0a7212 */ /* 0x000fe200078e33ff */
[----:B------:R-:W-:Y:S01]  /*1550*/  IMAD.MOV.U32 R8, RZ, RZ, 0x1 ;  /* 0x00000001ff087424 */ /* 0x000fe200078e00ff */
[----:B------:R-:W2:Y:S01]  /*1560*/  LDCU UR4, c[0x0][0x3bc] ;  /* 0x00007780ff0477ac */ /* 0x000ea20008000800 */
[C---:B------:R-:W-:Y:S02]  /*1570*/  LEA R9, R29.reuse, R0, 0x2 ;  /* 0x000000001d097211 */ /* 0x040fe400078e10ff */
[----:B------:R-:W-:Y:S01]  /*1580*/  IADD3 R10, PT, PT, R10, UR6, RZ ;  /* 0x000000060a0a7c10 */ /* 0x000fe2000fffe0ff */
[----:B-1----:R-:W1:Y:S01]  /*1590*/  I2F.U32.RP R4, UR5 ;  /* 0x0000000500047d06 */ /* 0x002e620008209000 */
[----:B------:R-:W-:Y:S01]  /*15a0*/  IADD3 R12, PT, PT, R29, UR5, RZ ;  /* 0x000000051d0c7c10 */ /* 0x000fe2000fffe0ff */
[----:B------:R-:W-:-:S02]  /*15b0*/  USHF.L.U32 UR7, UR5, 0x2, URZ ;  /* 0x0000000205077899 */ /* 0x000fc400080006ff */
[----:B------:R-:W-:Y:S01]  /*15c0*/  ISETP.NE.U32.AND P2, PT, RZ, UR5, PT ;  /* 0x00000005ff007c0c */ /* 0x000fe2000bf45070 */
[----:B--2---:R-:W-:Y:S02]  /*15d0*/  UIMAD UR4, UR4, UR6, URZ ;  /* 0x00000006040472a4 */ /* 0x004fe4000f8e02ff */
[C---:B------:R-:W-:Y:S02]  /*15e0*/  ISETP.GE.AND P0, PT, R12.reuse, UR6, PT ;  /* 0x000000060c007c0c */ /* 0x040fe4000bf06270 */
[----:B------:R-:W-:Y:S02]  /*15f0*/  VIMNMX R5, PT, PT, R12, UR6, !PT ;  /* 0x000000060c057c48 */ /* 0x000fe4000ffe0100 */
[----:B------:R-:W-:-:S04]  /*1600*/  SEL R11, RZ, 0x1, P0 ;  /* 0x00000001ff0b7807 */ /* 0x000fc80000000000 */
[----:B------:R-:W-:Y:S01]  /*1610*/  IADD3 R5, PT, PT, R5, -R12, -R11 ;  /* 0x8000000c05057210 */ /* 0x000fe20007ffe80b */
[----:B-1----:R-:W1:Y:S02]  /*1620*/  MUFU.RCP R4, R4 ;  /* 0x0000000400047308 */ /* 0x002e640000001000 */
[----:B-1----:R-:W-:-:S06]  /*1630*/  VIADD R2, R4, 0xffffffe ;  /* 0x0ffffffe04027836 */ /* 0x002fcc0000000000 */
[----:B------:R1:W2:Y:S02]  /*1640*/  F2I.FTZ.U32.TRUNC.NTZ R3, R2 ;  /* 0x0000000200037305 */ /* 0x0002a4000021f000 */
[----:B-1----:R-:W-:Y:S01]  /*1650*/  IMAD.MOV.U32 R2, RZ, RZ, RZ ;  /* 0x000000ffff027224 */ /* 0x002fe200078e00ff */
[----:B--2---:R-:W-:-:S05]  /*1660*/  IADD3 R7, PT, PT, RZ, -R3, RZ ;  /* 0x80000003ff077210 */ /* 0x004fca0007ffe0ff */
[----:B------:R-:W-:-:S04]  /*1670*/  IMAD R7, R7, UR5, RZ ;  /* 0x0000000507077c24 */ /* 0x000fc8000f8e02ff */
[----:B------:R-:W-:Y:S01]  /*1680*/  IMAD.HI.U32 R4, R3, R7, R2 ;  /* 0x0000000703047227 */ /* 0x000fe200078e0002 */
[----:B------:R-:W-:-:S03]  /*1690*/  IADD3 R7, PT, PT, R12, UR5, RZ ;  /* 0x000000050c077c10 */ /* 0x000fc6000fffe0ff */
[----:B------:R-:W-:Y:S02]  /*16a0*/  IMAD R3, R26, UR6, R29 ;  /* 0x000000061a037c24 */ /* 0x000fe4000f8e021d */
[----:B------:R-:W-:-:S04]  /*16b0*/  IMAD.HI.U32 R4, R4, R5, RZ ;  /* 0x0000000504047227 */ /* 0x000fc800078e00ff */
[----:B0-----:R-:W-:Y:S01]  /*16c0*/  IMAD.WIDE R14, R3, 0x4, R14 ;  /* 0x00000004030e7825 */ /* 0x001fe200078e020e */
[----:B------:R-:W-:Y:S02]  /*16d0*/  IADD3 R2, PT, PT, -R4, RZ, RZ ;  /* 0x000000ff04027210 */ /* 0x000fe40007ffe1ff */
[----:B------:R-:W-:-:S03]  /*16e0*/  IADD3 R3, PT, PT, R7, UR5, RZ ;  /* 0x0000000507037c10 */ /* 0x000fc6000fffe0ff */
[----:B------:R-:W-:Y:S01]  /*16f0*/  IMAD R5, R2, UR5, R5 ;  /* 0x0000000502057c24 */ /* 0x000fe2000f8e0205 */
[----:B------:R-:W-:-:S04]  /*1700*/  I2FP.F32.S32 R2, UR6 ;  /* 0x0000000600027c45 */ /* 0x000fc80008201400 */
[----:B------:R-:W-:Y:S01]  /*1710*/  ISETP.GE.U32.AND P0, PT, R5, UR5, PT ;  /* 0x0000000505007c0c */ /* 0x000fe2000bf06070 */
[----:B------:R0:W1:-:S12]  /*1720*/  MUFU.RSQ R19, R2 ;  /* 0x0000000200137308 */ /* 0x0000580000001400 */
[----:B------:R-:W-:Y:S01]  /*1730*/  @P0 IADD3 R5, PT, PT, R5, -UR5, RZ ;  /* 0x8000000505050c10 */ /* 0x000fe2000fffe0ff */
[----:B------:R-:W-:Y:S01]  /*1740*/  @P0 VIADD R4, R4, 0x1 ;  /* 0x0000000104040836 */ /* 0x000fe20000000000 */
[----:B------:R-:W-:Y:S02]  /*1750*/  IADD3 R16, P0, PT, R14, UR7, RZ ;  /* 0x000000070e107c10 */ /* 0x000fe4000ff1e0ff */
[----:B------:R-:W-:Y:S02]  /*1760*/  ISETP.GE.U32.AND P1, PT, R5, UR5, PT ;  /* 0x0000000505007c0c */ /* 0x000fe4000bf26070 */
[----:B------:R-:W-:Y:S01]  /*1770*/  IADD3 R5, PT, PT, R2, -0xd000000, RZ ;  /* 0xf300000002057810 */ /* 0x000fe20007ffe0ff */
[----:B------:R-:W-:-:S10]  /*1780*/  IMAD.X R17, RZ, RZ, R15, P0 ;  /* 0x000000ffff117224 */ /* 0x000fd400000e060f */
[----:B------:R-:W-:Y:S02]  /*1790*/  @P1 IADD3 R4, PT, PT, R4, 0x1, RZ ;  /* 0x0000000104041810 */ /* 0x000fe40007ffe0ff */
[----:B------:R-:W-:Y:S02]  /*17a0*/  ISETP.GT.U32.AND P1, PT, R5, 0x727fffff, PT ;  /* 0x727fffff0500780c */ /* 0x000fe40003f24070 */
[----:B------:R-:W-:-:S05]  /*17b0*/  @!P2 LOP3.LUT R4, RZ, UR5, RZ, 0x33, !PT ;  /* 0x00000005ff04ac12 */ /* 0x000fca000f8e33ff */
[----:B------:R-:W-:Y:S01]  /*17c0*/  IMAD.IADD R11, R11, 0x1, R4 ;  /* 0x000000010b0b7824 */ /* 0x000fe200078e0204 */
[----:B------:R-:W-:-:S04]  /*17d0*/  LEA.HI R4, R10, 0x1, RZ, 0x1b ;  /* 0x000000010a047811 */ /* 0x000fc800078fd8ff */
[C---:B------:R-:W-:Y:S02]  /*17e0*/  LOP3.LUT R6, R4.reuse, 0xf, RZ, 0xc0, !PT ;  /* 0x0000000f04067812 */ /* 0x040fe400078ec0ff */
[C---:B------:R-:W-:Y:S02]  /*17f0*/  LOP3.LUT R5, R4.reuse, 0x7, RZ, 0xc0, !PT ;  /* 0x0000000704057812 */ /* 0x040fe400078ec0ff */
[----:B------:R-:W-:Y:S01]  /*1800*/  LOP3.LUT R4, R4, 0x3, RZ, 0xc0, !PT ;  /* 0x0000000304047812 */ /* 0x000fe200078ec0ff */
[----:B01----:R-:W-:Y:S06]  /*1810*/  @!P1 BRA `(.L_x_51) ;  /* 0x0000000000189947 */ /* 0x003fec0003800000 */
[----:B------:R-:W-:Y:S01]  /*1820*/  BSSY.RECONVERGENT B0, `(.L_x_52) ;  /* 0x0000004000007945 */ /* 0x000fe20003800200 */
[----:B------:R-:W-:Y:S02]  /*1830*/  MOV R0, R2 ;  /* 0x0000000200007202 */ /* 0x000fe40000000f00 */
[----:B------:R-:W-:-:S07]  /*1840*/  MOV R23, 0x1860 ;  /* 0x0000186000177802 */ /* 0x000fce0000000f00 */
[----:B------:R-:W-:Y:S05]  /*1850*/  CALL.REL.NOINC `($__internal_1_$__cuda_sm20_sqrt_rn_f32_slowpath) ;  /* 0x0000001400747944 */ /* 0x000fea0003c00000 */
[----:B------:R-:W-:Y:S05]  /*1860*/  BSYNC.RECONVERGENT B0 ;  /* 0x0000000000007941 */ /* 0x000fea0003800200 */
.L_x_52:
[----:B------:R-:W-:Y:S05]  /*1870*/  BRA `(.L_x_53) ;  /* 0x0000000000107947 */ /* 0x000fea0003800000 */
.L_x_51:
[----:B------:R-:W-:Y:S01]  /*1880*/  FMUL.FTZ R21, R2, R19 ;  /* 0x0000001302157220 */ /* 0x000fe20000410000 */
[----:B------:R-:W-:-:S03]  /*1890*/  FMUL.FTZ R19, R19, 0.5 ;  /* 0x3f00000013137820 */ /* 0x000fc60000410000 */
[----:B------:R-:W-:-:S04]  /*18a0*/  FFMA R2, -R21, R21, R2 ;  /* 0x0000001515027223 */ /* 0x000fc80000000102 */
[----:B------:R-:W-:-:S07]  /*18b0*/  FFMA R2, R2, R19, R21 ;  /* 0x0000001302027223 */ /* 0x000fce0000000015 */
.L_x_53:
[----:B0-----:R-:W0:Y:S01]  /*18c0*/  LDCU UR5, c[0x0][0x3b4] ;  /* 0x00007680ff0577ac */ /* 0x001e220008000800 */
[----:B------:R-:W-:Y:S01]  /*18d0*/  BSSY.RECONVERGENT B0, `(.L_x_54) ;  /* 0x00000a0000007945 */ /* 0x000fe20003800200 */
[----:B--2---:R-:W-:Y:S02]  /*18e0*/  HFMA2 R22, -RZ, RZ, 0, 0 ;  /* 0x00000000ff167431 */ /* 0x004fe400000001ff */
[----:B------:R-:W-:Y:S01]  /*18f0*/  IMAD R0, R8, UR4, R13 ;  /* 0x0000000408007c24 */ /* 0x000fe2000f8e020d */
[----:B0-----:R-:W-:-:S13]  /*1900*/  ISETP.GE.AND P0, PT, R27, UR5, PT ;  /* 0x000000051b007c0c */ /* 0x001fda000bf06270 */
[----:B-1----:R-:W-:Y:S05]  /*1910*/  @P0 BRA `(.L_x_55) ;  /* 0x00000008006c0947 */ /* 0x002fea0003800000 */
[----:B------:R-:W-:Y:S01]  /*1920*/  ISETP.GE.U32.AND P0, PT, R10, 0x1e0, PT ;  /* 0x000001e00a00780c */ /* 0x000fe20003f06070 */
[----:B------:R-:W-:Y:S01]  /*1930*/  BSSY.RECONVERGENT B1, `(.L_x_56) ;  /* 0x0000046000017945 */ /* 0x000fe20003800200 */
[----:B------:R-:W-:Y:S01]  /*1940*/  ISETP.NE.AND P1, PT, R6, RZ, PT ;  /* 0x000000ff0600720c */ /* 0x000fe20003f25270 */
[----:B------:R-:W-:Y:S01]  /*1950*/  IMAD.MOV.U32 R22, RZ, RZ, RZ ;  /* 0x000000ffff167224 */ /* 0x000fe200078e00ff */
[----:B------:R-:W-:-:S09]  /*1960*/  MOV R23, R27 ;  /* 0x0000001b00177202 */ /* 0x000fd20000000f00 */
[----:B------:R-:W-:Y:S05]  /*1970*/  @!P0 BRA `(.L_x_57) ;  /* 0x0000000400048947 */ /* 0x000fea0003800000 */
[----:B------:R-:W-:Y:S01]  /*1980*/  LEA.HI R18, R10, 0x1, RZ, 0x1b ;  /* 0x000000010a127811 */ /* 0x000fe200078fd8ff */
[----:B------:R-:W-:Y:S01]  /*1990*/  IMAD R25, R26, UR5, R27 ;  /* 0x000000051a197c24 */ /* 0x000fe2000f8e021b */
[----:B------:R-:W-:Y:S01]  /*19a0*/  IADD3 R31, PT, PT, R27, R0, RZ ;  /* 0x000000001b1f7210 */ /* 0x000fe20007ffe0ff */
[----:B------:R-:W-:Y:S01]  /*19b0*/  IMAD.MOV.U32 R22, RZ, RZ, RZ ;  /* 0x000000ffff167224 */ /* 0x000fe200078e00ff */
[----:B------:R-:W-:Y:S02]  /*19c0*/  LOP3.LUT R18, R18, 0xffffff0, RZ, 0xc0, !PT ;  /* 0x0ffffff012127812 */ /* 0x000fe400078ec0ff */
[----:B------:R-:W-:Y:S02]  /*19d0*/  MOV R23, R27 ;  /* 0x0000001b00177202 */ /* 0x000fe40000000f00 */
[----:B------:R-:W-:-:S07]  /*19e0*/  IADD3 R24, PT, PT, -R18, RZ, RZ ;  /* 0x000000ff12187210 */ /* 0x000fce0007ffe1ff */
.L_x_58:
[----:B------:R-:W0:Y:S08]  /*19f0*/  LDC.64 R20, c[0x0][0x388] ;  /* 0x0000e200ff147b82 */ /* 0x000e300000000a00 */
        /* <DEDUP_REMOVED lines=8> */
[----:B------:R-:W5:Y:S04]  /*1a80*/  LDG.E R34, desc[UR8][R18.64+0x680] ;  /* 0x0006800812227981 */ /* 0x000f68000c1e1900 */
[----:B------:R-:W5:Y:S04]  /*1a90*/  LDG.E R36, desc[UR8][R18.64+0x700] ;  /* 0x0007000812247981 */ /* 0x000f68000c1e1900 */
[----:B------:R-:W5:Y:S01]  /*1aa0*/  LDG.E R37, desc[UR8][R18.64+0x780] ;  /* 0x0007800812257981 */ /* 0x000f62000c1e1900 */
[----:B--2---:R-:W-:-:S03]  /*1ab0*/  FFMA R28, R33, R28, R22 ;  /* 0x0000001c211c7223 */ /* 0x004fc60000000016 */
[----:B------:R-:W2:Y:S04]  /*1ac0*/  LDG.E R33, desc[UR8][R20.64+0x100] ;  /* 0x0001000814217981 */ /* 0x000ea8000c1e1900 */
[----:B------:R-:W2:Y:S01]  /*1ad0*/  LDG.E R22, desc[UR8][R18.64+0x100] ;  /* 0x0001000812167981 */ /* 0x000ea2000c1e1900 */
[----:B---3--:R-:W-:-:S03]  /*1ae0*/  FFMA R28, R35, R30, R28 ;  /* 0x0000001e231c7223 */ /* 0x008fc6000000001c */
[----:B------:R-:W3:Y:S04]  /*1af0*/  LDG.E R35, desc[UR8][R20.64+0x180] ;  /* 0x0001800814237981 */ /* 0x000ee8000c1e1900 */
[----:B------:R-:W3:Y:S01]  /*1b00*/  LDG.E R30, desc[UR8][R18.64+0x180] ;  /* 0x00018008121e7981 */ /* 0x000ee2000c1e1900 */
        /* <DEDUP_REMOVED lines=25> */
[----:B------:R-:W4:Y:S04]  /*1ca0*/  LDG.E R33, desc[UR8][R18.64+0x600] ;  /* 0x0006000812217981 */ /* 0x000f28000c1e1900 */
[----:B------:R-:W2:Y:S01]  /*1cb0*/  LDG.E R28, desc[UR8][R20.64+0x780] ;  /* 0x00078008141c7981 */ /* 0x000ea2000c1e1900 */
[----:B---3--:R-:W-:-:S03]  /*1cc0*/  FFMA R35, R35, R30, R22 ;  /* 0x0000001e23237223 */ /* 0x008fc60000000016 */
[----:B------:R-:W5:Y:S04]  /*1cd0*/  LDG.E R30, desc[UR8][R20.64+0x680] ;  /* 0x00068008141e7981 */ /* 0x000f68000c1e1900 */
[----:B------:R-:W3:Y:S01]  /*1ce0*/  LDG.E R22, desc[UR8][R20.64+0x700] ;  /* 0x0007000814167981 */ /* 0x000ee2000c1e1900 */
[----:B------:R-:W-:-:S05]  /*1cf0*/  VIADD R24, R24, 0x10 ;  /* 0x0000001018187836 */ /* 0x000fca0000000000 */
[----:B------:R-:W-:Y:S01]  /*1d00*/  ISETP.NE.AND P0, PT, R24, RZ, PT ;  /* 0x000000ff1800720c */ /* 0x000fe20003f05270 */
[----:B------:R-:W-:Y:S01]  /*1d10*/  VIADD R31, R31, 0x200 ;  /* 0x000002001f1f7836 */ /* 0x000fe20000000000 */
[----:B------:R-:W-:Y:S02]  /*1d20*/  IADD3 R23, PT, PT, R23, 0x200, RZ ;  /* 0x0000020017177810 */ /* 0x000fe40007ffe0ff */
[----:B------:R-:W-:Y:S01]  /*1d30*/  IADD3 R25, PT, PT, R25, 0x200, RZ ;  /* 0x0000020019197810 */ /* 0x000fe20007ffe0ff */
[----:B----4-:R-:W-:-:S04]  /*1d40*/  FFMA R33, R32, R33, R35 ;  /* 0x0000002120217223 */ /* 0x010fc80000000023 */
[----:B-----5:R-:W-:-:S04]  /*1d50*/  FFMA R33, R30, R34, R33 ;  /* 0x000000221e217223 */ /* 0x020fc80000000021 */
[----:B---3--:R-:W-:-:S04]  /*1d60*/  FFMA R33, R22, R36, R33 ;  /* 0x0000002416217223 */ /* 0x008fc80000000021 */
[----:B--2---:R-:W-:Y:S01]  /*1d70*/  FFMA R22, R28, R37, R33 ;  /* 0x000000251c167223 */ /* 0x004fe20000000021 */
[----:B------:R-:W-:Y:S06]  /*1d80*/  @P0 BRA `(.L_x_58) ;  /* 0xfffffffc00180947 */ /* 0x000fec000383ffff */
.L_x_57:
[----:B------:R-:W-:Y:S05]  /*1d90*/  BSYNC.RECONVERGENT B1 ;  /* 0x0000000000017941 */ /* 0x000fea0003800200 */
.L_x_56:
[----:B------:R-:W-:Y:S05]  /*1da0*/  @!P1 BRA `(.L_x_55) ;  /* 0x0000000400489947 */ /* 0x000fea0003800000 */
[----:B------:R-:W-:Y:S01]  /*1db0*/  IADD3 R18, PT, PT, R6, -0x1, RZ ;  /* 0xffffffff06127810 */ /* 0x000fe20007ffe0ff */
[----:B------:R-:W-:Y:S01]  /*1dc0*/  BSSY.RECONVERGENT B1, `(.L_x_59) ;  /* 0x0000023000017945 */ /* 0x000fe20003800200 */
[----:B------:R-:W-:Y:S02]  /*1dd0*/  ISETP.NE.AND P1, PT, R5, RZ, PT ;  /* 0x000000ff0500720c */ /* 0x000fe40003f25270 */
[----:B------:R-:W-:-:S13]  /*1de0*/  ISETP.GE.U32.AND P0, PT, R18, 0x7, PT ;  /* 0x000000071200780c */ /* 0x000fda0003f06070 */
[----:B------:R-:W-:Y:S05]  /*1df0*/  @!P0 BRA `(.L_x_60) ;  /* 0x00000000007c8947 */ /* 0x000fea0003800000 */
[----:B------:R-:W0:Y:S01]  /*1e00*/  LDC.64 R20, c[0x0][0x388] ;  /* 0x0000e200ff147b82 */ /* 0x000e220000000a00 */
[----:B------:R-:W-:Y:S01]  /*1e10*/  IADD3 R31, PT, PT, R0, R23, RZ ;  /* 0x00000017001f7210 */ /* 0x000fe20007ffe0ff */
[----:B------:R-:W-:-:S06]  /*1e20*/  IMAD R25, R26, UR5, R23 ;  /* 0x000000051a197c24 */ /* 0x000fcc000f8e0217 */
        /* <DEDUP_REMOVED lines=12> */
[----:B------:R-:W5:Y:S01]  /*1ef0*/  LDG.E R36, desc[UR8][R18.64+0x380] ;  /* 0x0003800812247981 */ /* 0x000f62000c1e1900 */
[----:B--2---:R-:W-:-:S03]  /*1f00*/  FFMA R24, R25, R24, R22 ;  /* 0x0000001819187223 */ /* 0x004fc60000000016 */
[----:B------:R-:W2:Y:S04]  /*1f10*/  LDG.E R25, desc[UR8][R18.64+0x180] ;  /* 0x0001800812197981 */ /* 0x000ea8000c1e1900 */
[----:B------:R-:W5:Y:S01]  /*1f20*/  LDG.E R22, desc[UR8][R20.64+0x300] ;  /* 0x0003000814167981 */ /* 0x000f62000c1e1900 */
[----:B----4-:R-:W-:-:S03]  /*1f30*/  FFMA R28, R31, R28, R24 ;  /* 0x0000001c1f1c7223 */ /* 0x010fc60000000018 */
[----:B------:R-:W2:Y:S04]  /*1f40*/  LDG.E R24, desc[UR8][R20.64+0x180] ;  /* 0x0001800814187981 */ /* 0x000ea8000c1e1900 */
[----:B------:R-:W5:Y:S01]  /*1f50*/  LDG.E R31, desc[UR8][R20.64+0x200] ;  /* 0x00020008141f7981 */ /* 0x000f62000c1e1900 */
[----:B---3--:R-:W-:-:S03]  /*1f60*/  FFMA R33, R33, R30, R28 ;  /* 0x0000001e21217223 */ /* 0x008fc6000000001c */
[----:B------:R-:W3:Y:S04]  /*1f70*/  LDG.E R30, desc[UR8][R20.64+0x280] ;  /* 0x00028008141e7981 */ /* 0x000ee8000c1e1900 */
[----:B------:R-:W4:Y:S01]  /*1f80*/  LDG.E R28, desc[UR8][R20.64+0x380] ;  /* 0x00038008141c7981 */ /* 0x000f22000c1e1900 */
[----:B------:R-:W-:Y:S02]  /*1f90*/  VIADD R23, R23, 0x100 ;  /* 0x0000010017177836 */ /* 0x000fe40000000000 */
[----:B--2---:R-:W-:-:S04]  /*1fa0*/  FFMA R24, R24, R25, R33 ;  /* 0x0000001918187223 */ /* 0x004fc80000000021 */
[----:B-----5:R-:W-:-:S04]  /*1fb0*/  FFMA R31, R31, R32, R24 ;  /* 0x000000201f1f7223 */ /* 0x020fc80000000018 */
[----:B---3--:R-:W-:-:S04]  /*1fc0*/  FFMA R31, R30, R34, R31 ;  /* 0x000000221e1f7223 */ /* 0x008fc8000000001f */
[----:B------:R-:W-:-:S04]  /*1fd0*/  FFMA R31, R22, R35, R31 ;  /* 0x00000023161f7223 */ /* 0x000fc8000000001f */
[----:B----4-:R-:W-:-:S07]  /*1fe0*/  FFMA R22, R28, R36, R31 ;  /* 0x000000241c167223 */ /* 0x010fce000000001f */
.L_x_60:
[----:B------:R-:W-:Y:S05]  /*1ff0*/  BSYNC.RECONVERGENT B1 ;  /* 0x0000000000017941 */ /* 0x000fea0003800200 */
.L_x_59:
        /* <DEDUP_REMOVED lines=20> */
[----:B------:R-:W-:-:S02]  /*2140*/  VIADD R23, R23, 0x80 ;  /* 0x0000008017177836 */ /* 0x000fc40000000000 */
[----:B--2---:R-:W-:-:S04]  /*2150*/  FFMA R24, R25, R24, R22 ;  /* 0x0000001819187223 */ /* 0x004fc80000000016 */
[----:B----4-:R-:W-:-:S04]  /*2160*/  FFMA R24, R31, R28, R24 ;  /* 0x0000001c1f187223 */ /* 0x010fc80000000018 */
[----:B---3--:R-:W-:-:S04]  /*2170*/  FFMA R24, R33, R30, R24 ;  /* 0x0000001e21187223 */ /* 0x008fc80000000018 */
[----:B-----5:R-:W-:-:S07]  /*2180*/  FFMA R22, R35, R32, R24 ;  /* 0x0000002023167223 */ /* 0x020fce0000000018 */
.L_x_62:
[----:B------:R-:W-:Y:S05]  /*2190*/  BSYNC.RECONVERGENT B1 ;  /* 0x0000000000017941 */ /* 0x000fea0003800200 */
.L_x_61:
[----:B------:R-:W-:Y:S05]  /*21a0*/  @!P1 BRA `(.L_x_55) ;  /* 0x0000000000489947 */ /* 0x000fea0003800000 */
[----:B------:R-:W0:Y:S01]  /*21b0*/  LDC.64 R20, c[0x0][0x388] ;  /* 0x0000e200ff147b82 */ /* 0x000e220000000a00 */
[----:B------:R-:W-:Y:S01]  /*21c0*/  IMAD R25, R26, UR5, R23 ;  /* 0x000000051a197c24 */ /* 0x000fe2000f8e0217 */
[----:B------:R-:W-:-:S06]  /*21d0*/  IADD3 R23, PT, PT, R0, R23, RZ ;  /* 0x0000001700177210 */ /* 0x000fcc0007ffe0ff */
[----:B------:R-:W1:Y:S01]  /*21e0*/  LDC.64 R18, c[0x0][0x390] ;  /* 0x0000e400ff127b82 */ /* 0x000e620000000a00 */
[----:B0-----:R-:W-:-:S04]  /*21f0*/  IMAD.WIDE R20, R25, 0x4, R20 ;  /* 0x0000000419147825 */ /* 0x001fc800078e0214 */
[----:B-1----:R-:W-:Y:S02]  /*2200*/  IMAD.WIDE R18, R23, 0x4, R18 ;  /* 0x0000000417127825 */ /* 0x002fe400078e0212 */
[----:B------:R-:W2:Y:S04]  /*2210*/  LDG.E R23, desc[UR8][R20.64] ;  /* 0x0000000814177981 */ /* 0x000ea8000c1e1900 */
[----:B------:R-:W2:Y:S01]  /*2220*/  LDG.E R24, desc[UR8][R18.64] ;  /* 0x0000000812187981 */ /* 0x000ea2000c1e1900 */
[----:B------:R-:W-:Y:S01]  /*2230*/  ISETP.NE.AND P0, PT, R4, 0x1, PT ;  /* 0x000000010400780c */ /* 0x000fe20003f05270 */
[----:B--2---:R-:W-:-:S12]  /*2240*/  FFMA R22, R23, R24, R22 ;  /* 0x0000001817167223 */ /* 0x004fd80000000016 */
[----:B------:R-:W-:Y:S05]  /*2250*/  @!P0 BRA `(.L_x_55) ;  /* 0x00000000001c8947 */ /* 0x000fea0003800000 */
[----:B------:R-:W-:Y:S01]  /*2260*/  ISETP.NE.AND P0, PT, R4, 0x2, PT ;  /* 0x000000020400780c */ /* 0x000fe20003f05270 */
[----:B------:R-:W2:Y:S04]  /*2270*/  LDG.E R23, desc[UR8][R20.64+0x80] ;  /* 0x0000800814177981 */ /* 0x000ea8000c1e1900 */
[----:B------:R-:W2:Y:S08]  /*2280*/  LDG.E R24, desc[UR8][R18.64+0x80] ;  /* 0x0000800812187981 */ /* 0x000eb0000c1e1900 */
[----:B------:R-:W3:Y:S04]  /*2290*/  @P0 LDG.E R25, desc[UR8][R20.64+0x100] ;  /* 0x0001000814190981 */ /* 0x000ee8000c1e1900 */
[----:B------:R-:W3:Y:S01]  /*22a0*/  @P0 LDG.E R28, desc[UR8][R18.64+0x100] ;  /* 0x00010008121c0981 */ /* 0x000ee2000c1e1900 */
[----:B--2---:R-:W-:-:S04]  /*22b0*/  FFMA R22, R23, R24, R22 ;  /* 0x0000001817167223 */ /* 0x004fc80000000016 */
[----:B---3--:R-:W-:-:S07]  /*22c0*/  @P0 FFMA R22, R25, R28, R22 ;  /* 0x0000001c19160223 */ /* 0x008fce0000000016 */
.L_x_55:
[----:B------:R-:W-:Y:S05]  /*22d0*/  BSYNC.RECONVERGENT B0 ;  /* 0x0000000000007941 */ /* 0x000fea0003800200 */
.L_x_54:
[----:B------:R-:W0:Y:S01]  /*22e0*/  SHFL.BFLY PT, R19, R22, 0x10, 0x1f ;  /* 0x0e001f0016137f89 */ /* 0x000e2200000e0000 */
[----:B------:R-:W1:Y:S01]  /*22f0*/  MUFU.RCP R25, R2 ;  /* 0x0000000200197308 */ /* 0x000e620000001000 */
[----:B------:R-:W-:Y:S01]  /*2300*/  NOP ;  /* 0x0000000000007918 */ /* 0x000fe20000000000 */
[----:B------:R-:W-:Y:S01]  /*2310*/  BSSY.RECONVERGENT B0, `(.L_x_63) ;  /* 0x0000016000007945 */ /* 0x000fe20003800200 */
[----:B------:R-:W-:Y:S01]  /*2320*/  ISETP.GE.AND P2, PT, R29, UR5, PT ;  /* 0x000000051d007c0c */ /* 0x000fe2000bf46270 */
[----:B-1----:R-:W-:-:S04]  /*2330*/  FFMA R24, -R2, R25, 1 ;  /* 0x3f80000002187423 */ /* 0x002fc80000000119 */
[----:B------:R-:W-:Y:S01]  /*2340*/  FFMA R25, R25, R24, R25 ;  /* 0x0000001819197223 */ /* 0x000fe20000000019 */
[----:B0-----:R-:W-:-:S05]  /*2350*/  FADD R19, R19, R22 ;  /* 0x0000001613137221 */ /* 0x001fca0000000000 */
[----:B------:R-:W0:Y:S02]  /*2360*/  SHFL.BFLY PT, R18, R19, 0x8, 0x1f ;  /* 0x0d001f0013127f89 */ /* 0x000e2400000e0000 */
[----:B0-----:R-:W-:-:S05]  /*2370*/  FADD R18, R19, R18 ;  /* 0x0000001213127221 */ /* 0x001fca0000000000 */
[----:B------:R-:W0:Y:S02]  /*2380*/  SHFL.BFLY PT, R21, R18, 0x4, 0x1f ;  /* 0x0c801f0012157f89 */ /* 0x000e2400000e0000 */
[----:B0-----:R-:W-:-:S05]  /*2390*/  FADD R21, R18, R21 ;  /* 0x0000001512157221 */ /* 0x001fca0000000000 */
[----:B------:R-:W0:Y:S02]  /*23a0*/  SHFL.BFLY PT, R20, R21, 0x2, 0x1f ;  /* 0x0c401f0015147f89 */ /* 0x000e2400000e0000 */
[----:B0-----:R-:W-:-:S05]  /*23b0*/  FADD R23, R21, R20 ;  /* 0x0000001415177221 */ /* 0x001fca0000000000 */
[----:B------:R-:W0:Y:S02]  /*23c0*/  SHFL.BFLY PT, R20, R23, 0x1, 0x1f ;  /* 0x0c201f0017147f89 */ /* 0x000e2400000e0000 */
[----:B0-----:R-:W-:-:S04]  /*23d0*/  FADD R20, R23, R20 ;  /* 0x0000001417147221 */ /* 0x001fc80000000000 */
[----:B------:R-:W0:Y:S01]  /*23e0*/  FCHK P0, R20, R2 ;  /* 0x0000000214007302 */ /* 0x000e220000000000 */
[----:B------:R-:W-:-:S04]  /*23f0*/  FFMA R22, R20, R25, RZ ;  /* 0x0000001914167223 */ /* 0x000fc800000000ff */
[----:B------:R-:W-:-:S04]  /*2400*/  FFMA R18, -R2, R22, R20 ;  /* 0x0000001602127223 */ /* 0x000fc80000000114 */
[----:B------:R-:W-:Y:S01]  /*2410*/  FFMA R18, R25, R18, R22 ;  /* 0x0000001219127223 */ /* 0x000fe20000000016 */
[----:B0-----:R-:W-:Y:S06]  /*2420*/  @!P0 BRA `(.L_x_64) ;  /* 0x0000000000108947 */ /* 0x001fec0003800000 */
[----:B------:R-:W-:Y:S02]  /*2430*/  MOV R18, R2 ;  /* 0x0000000200127202 */ /* 0x000fe40000000f00 */
[----:B------:R-:W-:-:S07]  /*2440*/  MOV R25, 0x2460 ;  /* 0x0000246000197802 */ /* 0x000fce0000000f00 */
[----:B------:R-:W-:Y:S05]  /*2450*/  CALL.REL.NOINC `($__internal_2_$__cuda_sm3x_div_rn_noftz_f32_slowpath) ;  /* 0x0000000800cc7944 */ /* 0x000fea0003c00000 */
[----:B------:R-:W-:-:S07]  /*2460*/  IMAD.MOV.U32 R18, RZ, RZ, R30 ;  /* 0x000000ffff127224 */ /* 0x000fce00078e001e */
.L_x_64:
[----:B------:R-:W-:Y:S05]  /*2470*/  BSYNC.RECONVERGENT B0 ;  /* 0x0000000000007941 */ /* 0x000fea0003800200 */
.L_x_63:
[----:B------:R-:W0:Y:S01]  /*2480*/  S2UR UR6, SR_CgaCtaId ;  /* 0x00000000000679c3 */ /* 0x000e220000008800 */
[----:B------:R-:W-:Y:S01]  /*2490*/  UMOV UR5, 0x400 ;  /* 0x0000040000057882 */ /* 0x000fe20000000000 */
[----:B------:R-:W-:Y:S01]  /*24a0*/  BSSY.RECONVERGENT B0, `(.L_x_65) ;  /* 0x000008f000007945 */ /* 0x000fe20003800200 */
[----:B0-----:R-:W-:-:S09]  /*24b0*/  ULEA UR5, UR6, UR5, 0x18 ;  /* 0x0000000506057291 */ /* 0x001fd2000f8ec0ff */
[----:B------:R-:W0:Y:S01]  /*24c0*/  LDS.64 R20, [UR5] ;  /* 0x00000005ff147984 */ /* 0x000e220008000a00 */
[----:B------:R-:W-:Y:S01]  /*24d0*/  BAR.SYNC.DEFER_BLOCKING 0x0 ;  /* 0x0000000000007b1d */ /* 0x000fe20000010000 */
[----:B0-----:R-:W-:-:S04]  /*24e0*/  FSETP.GT.AND P0, PT, R18, R21, PT ;  /* 0x000000151200720b */ /* 0x001fc80003f04000 */
[----:B------:R-:W-:-:S05]  /*24f0*/  FSEL R19, R18, R21, P0 ;  /* 0x0000001512137208 */ /* 0x000fca0000000000 */
[----:B------:R-:W-:Y:S01]  /*2500*/  FADD R21, R21, -R19 ;  /* 0x8000001315157221 */ /* 0x000fe20000000000 */
[----:B------:R-:W-:-:S03]  /*2510*/  FADD R18, -R19, R18 ;  /* 0x0000001213127221 */ /* 0x000fc60000000100 */
[----:B------:R-:W-:Y:S01]  /*2520*/  FMUL R21, R21, 1.4426950216293334961 ;  /* 0x3fb8aa3b15157820 */ /* 0x000fe20000400000 */
[----:B------:R-:W-:-:S04]  /*2530*/  FMUL R22, R18, 1.4426950216293334961 ;  /* 0x3fb8aa3b12167820 */ /* 0x000fc80000400000 */
[----:B------:R-:W-:Y:S02]  /*2540*/  FSETP.GEU.AND P0, PT, R21, -126, PT ;  /* 0xc2fc00001500780b */ /* 0x000fe40003f0e000 */
[----:B------:R-:W-:-:S11]  /*2550*/  FSETP.GEU.AND P1, PT, R22, -126, PT ;  /* 0xc2fc00001600780b */ /* 0x000fd60003f2e000 */
[----:B------:R-:W-:Y:S02]  /*2560*/  @!P0 FMUL R21, R21, 0.5 ;  /* 0x3f00000015158820 */ /* 0x000fe40000400000 */
[----:B------:R-:W-:Y:S02]  /*2570*/  @!P1 FMUL R22, R22, 0.5 ;  /* 0x3f00000016169820 */ /* 0x000fe40000400000 */
[----:B------:R-:W0:Y:S08]  /*2580*/  MUFU.EX2 R25, R21 ;  /* 0x0000001500197308 */ /* 0x000e300000000800 */
[----:B------:R-:W1:Y:S01]  /*2590*/  MUFU.EX2 R23, R22 ;  /* 0x0000001600177308 */ /* 0x000e620000000800 */
[----:B0-----:R-:W-:-:S04]  /*25a0*/  @!P0 FMUL R25, R25, R25 ;  /* 0x0000001919198220 */ /* 0x001fc80000400000 */
[----:B------:R-:W-:Y:S01]  /*25b0*/  FMUL R20, R20, R25 ;  /* 0x0000001914147220 */ /* 0x000fe20000400000 */
[----:B-1----:R-:W-:-:S04]  /*25c0*/  @!P1 FMUL R23, R23, R23 ;  /* 0x0000001717179220 */ /* 0x002fc80000400000 */
[----:B------:R-:W-:Y:S01]  /*25d0*/  FADD R18, R20, R23 ;  /* 0x0000001714127221 */ /* 0x000fe20000000000 */
[----:B------:R-:W-:Y:S06]  /*25e0*/  @P2 BRA `(.L_x_66) ;  /* 0x0000000400e82947 */ /* 0x000fec0003800000 */
[----:B------:R-:W0:Y:S01]  /*25f0*/  MUFU.RCP R21, R18 ;  /* 0x0000001200157308 */ /* 0x000e220000001000 */
[----:B------:R-:W-:Y:S07]  /*2600*/  BSSY.RECONVERGENT B1, `(.L_x_67) ;  /* 0x000000d000017945 */ /* 0x000fee0003800200 */
[----:B------:R-:W1:Y:S01]  /*2610*/  FCHK P0, R20, R18 ;  /* 0x0000001214007302 */ /* 0x000e620000000000 */
[----:B0-----:R-:W-:-:S04]  /*2620*/  FFMA R22, -R18, R21, 1 ;  /* 0x3f80000012167423 */ /* 0x001fc80000000115 */
[----:B------:R-:W-:Y:S01]  /*2630*/  FFMA R21, R21, R22, R21 ;  /* 0x0000001615157223 */ /* 0x000fe20000000015 */
[----:B------:R-:W-:-:S03]  /*2640*/  LOP3.LUT R22, R11, 0x3, RZ, 0xc0, !PT ;  /* 0x000000030b167812 */ /* 0x000fc600078ec0ff */
[----:B------:R-:W-:Y:S01]  /*2650*/  FFMA R28, R20, R21, RZ ;  /* 0x00000015141c7223 */ /* 0x000fe200000000ff */
[----:B------:R-:W-:-:S03]  /*2660*/  ISETP.NE.AND P2, PT, R22, 0x3, PT ;  /* 0x000000031600780c */ /* 0x000fc60003f45270 */
[----:B------:R-:W-:-:S04]  /*2670*/  FFMA R24, -R18, R28, R20 ;  /* 0x0000001c12187223 */ /* 0x000fc80000000114 */
[----:B------:R-:W-:Y:S01]  /*2680*/  FFMA R28, R21, R24, R28 ;  /* 0x00000018151c7223 */ /* 0x000fe2000000001c */
[----:B-1----:R-:W-:Y:S06]  /*2690*/  @!P0 BRA `(.L_x_68) ;  /* 0x00000000000c8947 */ /* 0x002fec0003800000 */
[----:B------:R-:W-:-:S07]  /*26a0*/  MOV R25, 0x26c0 ;  /* 0x000026c000197802 */ /* 0x000fce0000000f00 */
[----:B------:R-:W-:Y:S05]  /*26b0*/  CALL.REL.NOINC `($__internal_2_$__cuda_sm3x_div_rn_noftz_f32_slowpath) ;  /* 0x0000000800347944 */ /* 0x000fea0003c00000 */
[----:B------:R-:W-:-:S07]  /*26c0*/  MOV R28, R30 ;  /* 0x0000001e001c7202 */ /* 0x000fce0000000f00 */
.L_x_68:
[----:B------:R-:W-:Y:S05]  /*26d0*/  BSYNC.RECONVERGENT B1 ;  /* 0x0000000000017941 */ /* 0x000fea0003800200 */
.L_x_67:
[----:B------:R-:W0:Y:S01]  /*26e0*/  MUFU.RCP R21, R18 ;  /* 0x0000001200157308 */ /* 0x000e220000001000 */
[----:B------:R-:W-:Y:S07]  /*26f0*/  BSSY.RECONVERGENT B1, `(.L_x_69) ;  /* 0x000000b000017945 */ /* 0x000fee0003800200 */
[----:B------:R-:W1:Y:S01]  /*2700*/  FCHK P0, R23, R18 ;  /* 0x0000001217007302 */ /* 0x000e620000000000 */
[----:B0-----:R-:W-:-:S04]  /*2710*/  FFMA R20, -R18, R21, 1 ;  /* 0x3f80000012147423 */ /* 0x001fc80000000115 */
[----:B------:R-:W-:-:S04]  /*2720*/  FFMA R25, R21, R20, R21 ;  /* 0x0000001415197223 */ /* 0x000fc80000000015 */
[----:B------:R-:W-:-:S04]  /*2730*/  FFMA R30, R23, R25, RZ ;  /* 0x00000019171e7223 */ /* 0x000fc800000000ff */
[----:B------:R-:W-:-:S04]  /*2740*/  FFMA R21, -R18, R30, R23 ;  /* 0x0000001e12157223 */ /* 0x000fc80000000117 */
[----:B------:R-:W-:Y:S01]  /*2750*/  FFMA R30, R25, R21, R30 ;  /* 0x00000015191e7223 */ /* 0x000fe2000000001e */
[----:B-1----:R-:W-:Y:S06]  /*2760*/  @!P0 BRA `(.L_x_70) ;  /* 0x00000000000c8947 */ /* 0x002fec0003800000 */
[----:B------:R-:W-:Y:S02]  /*2770*/  MOV R20, R23 ;  /* 0x0000001700147202 */ /* 0x000fe40000000f00 */
[----:B------:R-:W-:-:S07]  /*2780*/  MOV R25, 0x27a0 ;  /* 0x000027a000197802 */ /* 0x000fce0000000f00 */
[----:B------:R-:W-:Y:S05]  /*2790*/  CALL.REL.NOINC `($__internal_2_$__cuda_sm3x_div_rn_noftz_f32_slowpath) ;  /* 0x0000000400fc7944 */ /* 0x000fea0003c00000 */
.L_x_70:
[----:B------:R-:W-:Y:S05]  /*27a0*/  BSYNC.RECONVERGENT B1 ;  /* 0x0000000000017941 */ /* 0x000fea0003800200 */
.L_x_69:
[----:B------:R-:W-:Y:S01]  /*27b0*/  BSSY.RECONVERGENT B1, `(.L_x_71) ;  /* 0x0000027000017945 */ /* 0x000fe20003800200 */
[----:B------:R-:W-:-:S03]  /*27c0*/  IMAD.MOV.U32 R33, RZ, RZ, R29 ;  /* 0x000000ffff217224 */ /* 0x000fc600078e001d */
[----:B------:R-:W-:Y:S05]  /*27d0*/  @!P2 BRA `(.L_x_72) ;  /* 0x000000000090a947 */ /* 0x000fea0003800000 */
[----:B------:R-:W0:Y:S01]  /*27e0*/  LDC.64 R20, c[0x0][0x398] ;  /* 0x0000e600ff147b82 */ /* 0x000e220000000a00 */
[----:B------:R-:W-:-:S05]  /*27f0*/  IADD3 R23, PT, PT, R0, R29, RZ ;  /* 0x0000001d00177210 */ /* 0x000fca0007ffe0ff */
[----:B0-----:R-:W-:Y:S02]  /*2800*/  IMAD.WIDE R20, R23, 0x4, R20 ;  /* 0x0000000417147825 */ /* 0x001fe400078e0214 */
[----:B------:R-:W0:Y:S04]  /*2810*/  LDS R23, [R9+0x8] ;  /* 0x0000080009177984 */ /* 0x000e280000000800 */
[----:B------:R-:W2:Y:S01]  /*2820*/  LDG.E R25, desc[UR8][R20.64] ;  /* 0x0000000814197981 */ /* 0x000ea2000c1e1900 */
[----:B------:R-:W-:Y:S02]  /*2830*/  ISETP.NE.AND P0, PT, R22, RZ, PT ;  /* 0x000000ff1600720c */ /* 0x000fe40003f05270 */
[----:B------:R-:W-:Y:S01]  /*2840*/  MOV R33, R12 ;  /* 0x0000000c00217202 */ /* 0x000fe20000000f00 */
[----:B--2---:R-:W-:-:S04]  /*2850*/  FMUL R24, R25, R30 ;  /* 0x0000001e19187220 */ /* 0x004fc80000400000 */
[----:B0-----:R-:W-:-:S05]  /*2860*/  FFMA R23, R23, R28, R24 ;  /* 0x0000001c17177223 */ /* 0x001fca0000000018 */
[----:B------:R0:W-:Y:S04]  /*2870*/  STS [R9+0x8], R23 ;  /* 0x0000081709007388 */ /* 0x0001e80000000800 */
[----:B------:R0:W-:Y:S01]  /*2880*/  STG.E desc[UR8][R14.64], R23 ;  /* 0x000000170e007986 */ /* 0x0001e2000c101908 */
[----:B------:R-:W-:Y:S05]  /*2890*/  @!P0 BRA `(.L_x_72) ;  /* 0x0000000000608947 */ /* 0x000fea0003800000 */
[----:B------:R-:W-:Y:S01]  /*28a0*/  IADD3 R20, P0, PT, R20, UR7, RZ ;  /* 0x0000000714147c10 */ /* 0x000fe2000ff1e0ff */
[----:B0-----:R-:W0:Y:S04]  /*28b0*/  LDS R23, [R9+UR7+0x8] ;  /* 0x0000080709177984 */ /* 0x001e280008000800 */
[----:B------:R-:W-:-:S05]  /*28c0*/  IMAD.X R21, RZ, RZ, R21, P0 ;  /* 0x000000ffff157224 */ /* 0x000fca00000e0615 */
[----:B------:R-:W2:Y:S01]  /*28d0*/  LDG.E R25, desc[UR8][R20.64] ;  /* 0x0000000814197981 */ /* 0x000ea2000c1e1900 */
[----:B------:R-:W-:Y:S02]  /*28e0*/  IADD3 R32, PT, PT, R9, UR7, RZ ;  /* 0x0000000709207c10 */ /* 0x000fe4000fffe0ff */
[----:B------:R-:W-:Y:S01]  /*28f0*/  MOV R33, R7 ;  /* 0x0000000700217202 */ /* 0x000fe20000000f00 */
[----:B--2---:R-:W-:-:S04]  /*2900*/  FMUL R22, R25, R30 ;  /* 0x0000001e19167220 */ /* 0x004fc80000400000 */
[----:B0-----:R-:W-:Y:S01]  /*2910*/  FFMA R22, R23, R28, R22 ;  /* 0x0000001c17167223 */ /* 0x001fe20000000016 */
[----:B------:R-:W-:-:S04]  /*2920*/  LOP3.LUT R23, R11, 0x3, RZ, 0xc0, !PT ;  /* 0x000000030b177812 */ /* 0x000fc800078ec0ff */
[----:B------:R1:W-:Y:S01]  /*2930*/  STG.E desc[UR8][R16.64], R22 ;  /* 0x0000001610007986 */ /* 0x0003e2000c101908 */
[----:B------:R-:W-:-:S03]  /*2940*/  ISETP.NE.AND P0, PT, R23, 0x1, PT ;  /* 0x000000011700780c */ /* 0x000fc60003f05270 */
[----:B------:R1:W-:Y:S10]  /*2950*/  STS [R9+UR7+0x8], R22 ;  /* 0x0000081609007988 */ /* 0x0003f40008000807 */
[----:B-1----:R-:W-:Y:S05]  /*2960*/  @!P0 BRA `(.L_x_72) ;  /* 0x00000000002c8947 */ /* 0x002fea0003800000 */
[----:B------:R-:W-:Y:S01]  /*2970*/  IADD3 R22, P0, PT, R20, UR7, RZ ;  /* 0x0000000714167c10 */ /* 0x000fe2000ff1e0ff */
[----:B------:R-:W0:Y:S04]  /*2980*/  LDS R25, [R32+UR7+0x8] ;  /* 0x0000080720197984 */ /* 0x000e280008000800 */
[----:B------:R-:W-:-:S06]  /*2990*/  IMAD.X R23, RZ, RZ, R21, P0 ;  /* 0x000000ffff177224 */ /* 0x000fcc00000e0615 */
[----:B------:R-:W2:Y:S01]  /*29a0*/  LDG.E R23, desc[UR8][R22.64] ;  /* 0x0000000816177981 */ /* 0x000ea2000c1e1900 */
[----:B------:R-:W-:Y:S02]  /*29b0*/  IADD3 R20, P0, PT, R16, UR7, RZ ;  /* 0x0000000710147c10 */ /* 0x000fe4000ff1e0ff */
[----:B------:R-:W-:Y:S02]  /*29c0*/  MOV R33, R3 ;  /* 0x0000000300217202 */ /* 0x000fe40000000f00 */
[----:B------:R-:W-:Y:S01]  /*29d0*/  IADD3.X R21, PT, PT, RZ, R17, RZ, P0, !PT ;  /* 0x00000011ff157210 */ /* 0x000fe200007fe4ff */
[----:B--2---:R-:W-:-:S04]  /*29e0*/  FMUL R24, R23, R30 ;  /* 0x0000001e17187220 */ /* 0x004fc80000400000 */
[----:B0-----:R-:W-:-:S05]  /*29f0*/  FFMA R25, R25, R28, R24 ;  /* 0x0000001c19197223 */ /* 0x001fca0000000018 */
[----:B------:R1:W-:Y:S04]  /*2a00*/  STG.E desc[UR8][R20.64], R25 ;  /* 0x0000001914007986 */ /* 0x0003e8000c101908 */
[----:B------:R1:W-:Y:S02]  /*2a10*/  STS [R32+UR7+0x8], R25 ;  /* 0x0000081920007988 */ /* 0x0003e40008000807 */
.L_x_72:
[----:B------:R-:W-:Y:S05]  /*2a20*/  BSYNC.RECONVERGENT B1 ;  /* 0x0000000000017941 */ /* 0x000fea0003800200 */
.L_x_71:
[----:B------:R-:W-:-:S13]  /*2a30*/  ISETP.GE.U32.AND P0, PT, R11, 0x3, PT ;  /* 0x000000030b00780c */ /* 0x000fda0003f06070 */
[----:B------:R-:W-:Y:S05]  /*2a40*/  @!P0 BRA `(.L_x_66) ;  /* 0x0000000000d08947 */ /* 0x000fea0003800000 */
[----:B-1----:R-:W1:Y:S01]  /*2a50*/  S2R R20, SR_CgaCtaId ;  /* 0x0000000000147919 */ /* 0x002e620000008800 */
[----:B------:R-:W-:-:S04]  /*2a60*/  MOV R31, 0x400 ;  /* 0x00000400001f7802 */ /* 0x000fc80000000f00 */
[----:B-1----:R-:W-:-:S07]  /*2a70*/  LEA R31, R20, R31, 0x18 ;  /* 0x0000001f141f7211 */ /* 0x002fce00078ec0ff */
.L_x_73:
[----:B0-2---:R-:W0:Y:S01]  /*2a80*/  LDC.64 R22, c[0x0][0x398] ;  /* 0x0000e600ff167b82 */ /* 0x005e220000000a00 */
[----:B------:R-:W-:Y:S01]  /*2a90*/  IMAD.IADD R21, R0, 0x1, R33 ;  /* 0x0000000100157824 */ /* 0x000fe200078e0221 */
[----:B------:R-:W-:Y:S01]  /*2aa0*/  LEA R32, R33, R31, 0x2 ;  /* 0x0000001f21207211 */ /* 0x000fe200078e10ff */
[----:B------:R-:W1:Y:S04]  /*2ab0*/  LDCU UR5, c[0x0][0x3b4] ;  /* 0x00007680ff0577ac */ /* 0x000e680008000800 */
[----:B------:R-:W2:Y:S01]  /*2ac0*/  LDS R25, [R32+0x8] ;  /* 0x0000080020197984 */ /* 0x000ea20000000800 */
[----:B0-----:R-:W-:Y:S02]  /*2ad0*/  IMAD.WIDE R22, R21, 0x4, R22 ;  /* 0x0000000415167825 */ /* 0x001fe400078e0216 */
[----:B------:R-:W0:Y:S03]  /*2ae0*/  LDC.64 R20, c[0x0][0x380] ;  /* 0x0000e000ff147b82 */ /* 0x000e260000000a00 */
[----:B------:R-:W3:Y:S02]  /*2af0*/  LDG.E R35, desc[UR8][R22.64] ;  /* 0x0000000816237981 */ /* 0x000ee4000c1e1900 */
[----:B---3--:R-:W-:Y:S01]  /*2b00*/  FMUL R24, R35, R30 ;  /* 0x0000001e23187220 */ /* 0x008fe20000400000 */
[----:B-1----:R-:W-:-:S03]  /*2b10*/  IMAD R35, R26, UR5, R33 ;  /* 0x000000051a237c24 */ /* 0x002fc6000f8e0221 */
[----:B--2---:R-:W-:Y:S01]  /*2b20*/  FFMA R37, R25, R28, R24 ;  /* 0x0000001c19257223 */ /* 0x004fe20000000018 */
[----:B------:R-:W-:Y:S01]  /*2b30*/  IADD3 R24, P0, PT, R22, UR7, RZ ;  /* 0x0000000716187c10 */ /* 0x000fe2000ff1e0ff */
[----:B0-----:R-:W-:-:S03]  /*2b40*/  IMAD.WIDE R20, R35, 0x4, R20 ;  /* 0x0000000423147825 */ /* 0x001fc600078e0214 */
[----:B------:R-:W-:Y:S02]  /*2b50*/  IADD3.X R25, PT, PT, RZ, R23, RZ, P0, !PT ;  /* 0x00000017ff197210 */ /* 0x000fe400007fe4ff */
[----:B------:R-:W-:Y:S04]  /*2b60*/  STG.E desc[UR8][R20.64], R37 ;  /* 0x0000002514007986 */ /* 0x000fe8000c101908 */
[----:B------:R-:W2:Y:S01]  /*2b70*/  LDG.E R23, desc[UR8][R24.64] ;  /* 0x0000000818177981 */ /* 0x000ea2000c1e1900 */
[----:B------:R-:W-:Y:S02]  /*2b80*/  IADD3 R22, P0, PT, R20, UR7, RZ ;  /* 0x0000000714167c10 */ /* 0x000fe4000ff1e0ff */
[----:B------:R-:W-:Y:S01]  /*2b90*/  IADD3 R34, P1, PT, R24, UR7, RZ ;  /* 0x0000000718227c10 */ /* 0x000fe2000ff3e0ff */
[----:B------:R-:W-:Y:S04]  /*2ba0*/  STS [R32+0x8], R37 ;  /* 0x0000082520007388 */ /* 0x000fe80000000800 */
[----:B------:R-:W0:Y:S01]  /*2bb0*/  LDS R35, [R32+UR7+0x8] ;  /* 0x0000080720237984 */ /* 0x000e220008000800 */
[----:B--2---:R-:W-:Y:S01]  /*2bc0*/  FMUL R36, R23, R30 ;  /* 0x0000001e17247220 */ /* 0x004fe20000400000 */
[----:B------:R-:W-:-:S03]  /*2bd0*/  IMAD.X R23, RZ, RZ, R21, P0 ;  /* 0x000000ffff177224 */ /* 0x000fc600000e0615 */
[----:B0-----:R-:W-:Y:S01]  /*2be0*/  FFMA R37, R35, R28, R36 ;  /* 0x0000001c23257223 */ /* 0x001fe20000000024 */
[----:B------:R-:W-:-:S04]  /*2bf0*/  IADD3.X R35, PT, PT, RZ, R25, RZ, P1, !PT ;  /* 0x00000019ff237210 */ /* 0x000fc80000ffe4ff */
[----:B------:R-:W-:Y:S04]  /*2c00*/  STG.E desc[UR8][R22.64], R37 ;  /* 0x0000002516007986 */ /* 0x000fe8000c101908 */
[----:B------:R-:W2:Y:S01]  /*2c10*/  LDG.E R20, desc[UR8][R34.64] ;  /* 0x0000000822147981 */ /* 0x000ea2000c1e1900 */
[----:B------:R-:W-:Y:S02]  /*2c20*/  IADD3 R36, PT, PT, R32, UR7, RZ ;  /* 0x0000000720247c10 */ /* 0x000fe4000fffe0ff */
[----:B------:R-:W-:Y:S01]  /*2c30*/  IADD3 R24, P1, PT, R34, UR7, RZ ;  /* 0x0000000722187c10 */ /* 0x000fe2000ff3e0ff */
[----:B------:R0:W-:Y:S03]  /*2c40*/  STS [R32+UR7+0x8], R37 ;  /* 0x0000082520007988 */ /* 0x0001e60008000807 */
[----:B------:R-:W-:Y:S01]  /*2c50*/  IADD3.X R25, PT, PT, RZ, R35, RZ, P1, !PT ;  /* 0x00000023ff197210 */ /* 0x000fe20000ffe4ff */
[----:B------:R-:W1:Y:S01]  /*2c60*/  LDS R21, [R36+UR7+0x8] ;  /* 0x0000080724157984 */ /* 0x000e620008000800 */
[----:B0-----:R-:W-:Y:S01]  /*2c70*/  IADD3 R37, PT, PT, R36, UR7, RZ ;  /* 0x0000000724257c10 */ /* 0x001fe2000fffe0ff */
[----:B--2---:R-:W-:-:S04]  /*2c80*/  FMUL R20, R20, R30 ;  /* 0x0000001e14147220 */ /* 0x004fc80000400000 */
[----:B-1----:R-:W-:Y:S01]  /*2c90*/  FFMA R32, R21, R28, R20 ;  /* 0x0000001c15207223 */ /* 0x002fe20000000014 */
[----:B------:R-:W-:-:S05]  /*2ca0*/  IADD3 R20, P0, PT, R22, UR7, RZ ;  /* 0x0000000716147c10 */ /* 0x000fca000ff1e0ff */
[----:B------:R-:W-:-:S05]  /*2cb0*/  IMAD.X R21, RZ, RZ, R23, P0 ;  /* 0x000000ffff157224 */ /* 0x000fca00000e0617 */
[----:B------:R-:W-:Y:S04]  /*2cc0*/  STG.E desc[UR8][R20.64], R32 ;  /* 0x0000002014007986 */ /* 0x000fe8000c101908 */
[----:B------:R-:W2:Y:S01]  /*2cd0*/  LDG.E R25, desc[UR8][R24.64] ;  /* 0x0000000818197981 */ /* 0x000ea2000c1e1900 */
[----:B------:R-:W-:Y:S02]  /*2ce0*/  IADD3 R22, P0, PT, R20, UR7, RZ ;  /* 0x0000000714167c10 */ /* 0x000fe4000ff1e0ff */
[----:B------:R-:W-:Y:S01]  /*2cf0*/  IADD3 R33, PT, PT, R33, UR7, RZ ;  /* 0x0000000721217c10 */ /* 0x000fe2000fffe0ff */
[----:B------:R-:W-:Y:S02]  /*2d00*/  STS [R36+UR7+0x8], R32 ;  /* 0x0000082024007988 */ /* 0x000fe40008000807 */
[----:B------:R-:W-:Y:S01]  /*2d10*/  IMAD.X R23, RZ, RZ, R21, P0 ;  /* 0x000000ffff177224 */ /* 0x000fe200000e0615 */
[----:B------:R-:W-:Y:S01]  /*2d20*/  ISETP.GE.AND P0, PT, R33, UR5, PT ;  /* 0x0000000521007c0c */ /* 0x000fe2000bf06270 */
[----:B------:R-:W0:Y:S01]  /*2d30*/  LDS R35, [R37+UR7+0x8] ;  /* 0x0000080725237984 */ /* 0x000e220008000800 */
[----:B--2---:R-:W-:-:S04]  /*2d40*/  FMUL R34, R25, R30 ;  /* 0x0000001e19227220 */ /* 0x004fc80000400000 */
[----:B0-----:R-:W-:-:S05]  /*2d50*/  FFMA R35, R35, R28, R34 ;  /* 0x0000001c23237223 */ /* 0x001fca0000000022 */
[----:B------:R2:W-:Y:S04]  /*2d60*/  STG.E desc[UR8][R22.64], R35 ;  /* 0x0000002316007986 */ /* 0x0005e8000c101908 */
[----:B------:R2:W-:Y:S01]  /*2d70*/  STS [R37+UR7+0x8], R35 ;  /* 0x0000082325007988 */ /* 0x0005e20008000807 */
[----:B------:R-:W-:Y:S05]  /*2d80*/  @!P0 BRA `(.L_x_73) ;  /* 0xfffffffc003c8947 */ /* 0x000fea000383ffff */
.L_x_66:
[----:B------:R-:W-:Y:S05]  /*2d90*/  BSYNC.RECONVERGENT B0 ;  /* 0x0000000000007941 */ /* 0x000fea0003800200 */
.L_x_65:
[----:B------:R-:W3:Y:S01]  /*2da0*/  S2UR UR6, SR_CgaCtaId ;  /* 0x00000000000679c3 */ /* 0x000ee20000008800 */
[----:B------:R-:W-:Y:S02]  /*2db0*/  UMOV UR5, 0x400 ;  /* 0x0000040000057882 */ /* 0x000fe40000000000 */
[----:B---3--:R-:W-:Y:S01]  /*2dc0*/  ULEA UR5, UR6, UR5, 0x18 ;  /* 0x0000000506057291 */ /* 0x008fe2000f8ec0ff */
[----:B------:R-:W3:Y:S08]  /*2dd0*/  LDCU UR6, c[0x0][0x3cc] ;  /* 0x00007980ff0677ac */ /* 0x000ef00008000800 */
[----:B------:R4:W-:Y:S01]  /*2de0*/  STS.64 [UR5], R18 ;  /* 0x00000012ff007988 */ /* 0x0009e20008000a05 */
[----:B---3--:R-:W-:-:S02]  /*2df0*/  ISETP.NE.AND P0, PT, R8, UR6, PT ;  /* 0x0000000608007c0c */ /* 0x008fc4000bf05270 */
[----:B------:R-:W-:-:S11]  /*2e00*/  IADD3 R8, PT, PT, R8, 0x1, RZ ;  /* 0x0000000108087810 */ /* 0x000fd60007ffe0ff */
[----:B----4-:R-:W-:Y:S05]  /*2e10*/  @P0 BRA `(.L_x_53) ;  /* 0xffffffe800a80947 */ /* 0x010fea000383ffff */
[----:B------:R-:W-:Y:S05]  /*2e20*/  EXIT ;  /* 0x000000000000794d */ /* 0x000fea0003800000 */
        .weak           $__internal_1_$__cuda_sm20_sqrt_rn_f32_slowpath
        .type           $__internal_1_$__cuda_sm20_sqrt_rn_f32_slowpath,@function
        .size           $__internal_1_$__cuda_sm20_sqrt_rn_f32_slowpath,($__internal_2_$__cuda_sm3x_div_rn_noftz_f32_slowpath - $__internal_1_$__cuda_sm20_sqrt_rn_f32_slowpath)
$__internal_1_$__cuda_sm20_sqrt_rn_f32_slowpath:
[----:B------:R-:W-:-:S13]  /*2e30*/  LOP3.LUT P0, RZ, R0, 0x7fffffff, RZ, 0xc0, !PT ;  /* 0x7fffffff00ff7812 */ /* 0x000fda000780c0ff */
[----:B------:R-:W-:Y:S01]  /*2e40*/  @!P0 IMAD.MOV.U32 R2, RZ, RZ, R0 ;  /* 0x000000ffff028224 */ /* 0x000fe200078e0000 */
[----:B------:R-:W-:Y:S06]  /*2e50*/  @!P0 BRA `(.L_x_74) ;  /* 0x0000000000408947 */ /* 0x000fec0003800000 */
[----:B------:R-:W-:-:S13]  /*2e60*/  FSETP.GEU.FTZ.AND P0, PT, R0, RZ, PT ;  /* 0x000000ff0000720b */ /* 0x000fda0003f1e000 */
[----:B------:R-:W-:Y:S01]  /*2e70*/  @!P0 MOV R2, 0x7fffffff ;  /* 0x7fffffff00028802 */ /* 0x000fe20000000f00 */
[----:B------:R-:W-:Y:S06]  /*2e80*/  @!P0 BRA `(.L_x_74) ;  /* 0x0000000000348947 */ /* 0x000fec0003800000 */
[----:B------:R-:W-:-:S13]  /*2e90*/  FSETP.GTU.FTZ.AND P0, PT, |R0|, +INF , PT ;  /* 0x7f8000000000780b */ /* 0x000fda0003f1c200 */
[----:B------:R-:W-:Y:S01]  /*2ea0*/  @P0 FADD.FTZ R2, R0, 1 ;  /* 0x3f80000000020421 */ /* 0x000fe20000010000 */
[----:B------:R-:W-:Y:S06]  /*2eb0*/  @P0 BRA `(.L_x_74) ;  /* 0x0000000000280947 */ /* 0x000fec0003800000 */
[----:B------:R-:W-:-:S13]  /*2ec0*/  FSETP.NEU.FTZ.AND P0, PT, |R0|, +INF , PT ;  /* 0x7f8000000000780b */ /* 0x000fda0003f1d200 */
[----:B------:R-:W-:-:S04]  /*2ed0*/  @P0 FFMA R18, R0, 1.84467440737095516160e+19, RZ ;  /* 0x5f80000000120823 */ /* 0x000fc800000000ff */
[----:B------:R-:W0:Y:S02]  /*2ee0*/  @P0 MUFU.RSQ R19, R18 ;  /* 0x0000001200130308 */ /* 0x000e240000001400 */
[----:B0-----:R-:W-:Y:S01]  /*2ef0*/  @P0 FMUL.FTZ R21, R18, R19 ;  /* 0x0000001312150220 */ /* 0x001fe20000410000 */
[----:B------:R-:W-:-:S03]  /*2f00*/  @P0 FMUL.FTZ R19, R19, 0.5 ;  /* 0x3f00000013130820 */ /* 0x000fc60000410000 */
[----:B------:R-:W-:-:S04]  /*2f10*/  @P0 FADD.FTZ R2, -R21, -RZ ;  /* 0x800000ff15020221 */ /* 0x000fc80000010100 */
[----:B------:R-:W-:Y:S01]  /*2f20*/  @P0 FFMA R22, R21, R2, R18 ;  /* 0x0000000215160223 */ /* 0x000fe20000000012 */
[----:B------:R-:W-:-:S03]  /*2f30*/  @!P0 MOV R2, R0 ;  /* 0x0000000000028202 */ /* 0x000fc60000000f00 */
[----:B------:R-:W-:-:S04]  /*2f40*/  @P0 FFMA R19, R22, R19, R21 ;  /* 0x0000001316130223 */ /* 0x000fc80000000015 */
[----:B------:R-:W-:-:S07]  /*2f50*/  @P0 FMUL.FTZ R2, R19, 2.3283064365386962891e-10 ;  /* 0x2f80000013020820 */ /* 0x000fce0000410000 */
.L_x_74:
[----:B------:R-:W-:Y:S02]  /*2f60*/  HFMA2 R19, -RZ, RZ, 0, 0 ;  /* 0x00000000ff137431 */ /* 0x000fe400000001ff */
[----:B------:R-:W-:-:S04]  /*2f70*/  IMAD.MOV.U32 R18, RZ, RZ, R23 ;  /* 0x000000ffff127224 */ /* 0x000fc800078e0017 */
[----:B------:R-:W-:Y:S05]  /*2f80*/  RET.REL.NODEC R18 `(_Z29group_flash_attention_forwardPfS_S_S_S_iiiiiiiiii) ;  /* 0xffffffd0121c7950 */ /* 0x000fea0003c3ffff */
        .weak           $__internal_2_$__cuda_sm3x_div_rn_noftz_f32_slowpath
        .type           $__internal_2_$__cuda_sm3x_div_rn_noftz_f32_slowpath,@function
        .size           $__internal_2_$__cuda_sm3x_div_rn_noftz_f32_slowpath,(.L_x_163 - $__internal_2_$__cuda_sm3x_div_rn_noftz_f32_slowpath)
$__internal_2_$__cuda_sm3x_div_rn_noftz_f32_slowpath:
[----:B------:R-:W-:Y:S01]  /*2f90*/  SHF.R.U32.HI R24, RZ, 0x17, R18 ;  /* 0x00000017ff187819 */ /* 0x000fe20000011612 */
[----:B------:R-:W-:Y:S01]  /*2fa0*/  BSSY.RECONVERGENT B2, `(.L_x_75) ;  /* 0x0000063000027945 */ /* 0x000fe20003800200 */
[----:B------:R-:W-:Y:S02]  /*2fb0*/  SHF.R.U32.HI R31, RZ, 0x17, R20 ;  /* 0x00000017ff1f7819 */ /* 0x000fe40000011614 */
[----:B------:R-:W-:Y:S02]  /*2fc0*/  LOP3.LUT R24, R24, 0xff, RZ, 0xc0, !PT ;  /* 0x000000ff18187812 */ /* 0x000fe400078ec0ff */
[----:B------:R-:W-:Y:S02]  /*2fd0*/  LOP3.LUT R31, R31, 0xff, RZ, 0xc0, !PT ;  /* 0x000000ff1f1f7812 */ /* 0x000fe400078ec0ff */
[----:B------:R-:W-:Y:S02]  /*2fe0*/  IADD3 R32, PT, PT, R24, -0x1, RZ ;  /* 0xffffffff18207810 */ /* 0x000fe40007ffe0ff */
[----:B------:R-:W-:Y:S01]  /*2ff0*/  MOV R33, R18 ;  /* 0x0000001200217202 */ /* 0x000fe20000000f00 */
[----:B------:R-:W-:Y:S01]  /*3000*/  VIADD R30, R31, 0xffffffff ;  /* 0xffffffff1f1e7836 */ /* 0x000fe20000000000 */
[----:B------:R-:W-:-:S04]  /*3010*/  ISETP.GT.U32.AND P0, PT, R32, 0xfd, PT ;  /* 0x000000fd2000780c */ /* 0x000fc80003f04070 */
[----:B------:R-:W-:-:S13]  /*3020*/  ISETP.GT.U32.OR P0, PT, R30, 0xfd, P0 ;  /* 0x000000fd1e00780c */ /* 0x000fda0000704470 */
[----:B------:R-:W-:Y:S01]  /*3030*/  @!P0 MOV R21, RZ ;  /* 0x000000ff00158202 */ /* 0x000fe20000000f00 */
[----:B------:R-:W-:Y:S06]  /*3040*/  @!P0 BRA `(.L_x_76) ;  /* 0x00000000005c8947 */ /* 0x000fec0003800000 */
[----:B------:R-:W-:Y:S02]  /*3050*/  FSETP.GTU.FTZ.AND P0, PT, |R20|, +INF , PT ;  /* 0x7f8000001400780b */ /* 0x000fe40003f1c200 */
[----:B------:R-:W-:-:S04]  /*3060*/  FSETP.GTU.FTZ.AND P1, PT, |R18|, +INF , PT ;  /* 0x7f8000001200780b */ /* 0x000fc80003f3c200 */
[----:B------:R-:W-:-:S13]  /*3070*/  PLOP3.LUT P0, PT, P0, P1, PT, 0xf8, 0x8f ;  /* 0x00000000008f781c */ /* 0x000fda0000703f70 */
[----:B------:R-:W-:Y:S05]  /*3080*/  @P0 BRA `(.L_x_77) ;  /* 0x00000004004c0947 */ /* 0x000fea0003800000 */
[----:B------:R-:W-:-:S13]  /*3090*/  LOP3.LUT P0, RZ, R33, 0x7fffffff, R20, 0xc8, !PT ;  /* 0x7fffffff21ff7812 */ /* 0x000fda000780c814 */
[----:B------:R-:W-:Y:S05]  /*30a0*/  @!P0 BRA `(.L_x_78) ;  /* 0x00000004003c8947 */ /* 0x000fea0003800000 */
[----:B------:R-:W-:Y:S02]  /*30b0*/  FSETP.NEU.FTZ.AND P3, PT, |R20|, +INF , PT ;  /* 0x7f8000001400780b */ /* 0x000fe40003f7d200 */
[----:B------:R-:W-:Y:S02]  /*30c0*/  FSETP.NEU.FTZ.AND P1, PT, |R18|, +INF , PT ;  /* 0x7f8000001200780b */ /* 0x000fe40003f3d200 */
[----:B------:R-:W-:-:S11]  /*30d0*/  FSETP.NEU.FTZ.AND P0, PT, |R20|, +INF , PT ;  /* 0x7f8000001400780b */ /* 0x000fd60003f1d200 */
[----:B------:R-:W-:Y:S05]  /*30e0*/  @!P1 BRA !P3, `(.L_x_78) ;  /* 0x00000004002c9947 */ /* 0x000fea0005800000 */
[----:B------:R-:W-:-:S04]  /*30f0*/  LOP3.LUT P3, RZ, R20, 0x7fffffff, RZ, 0xc0, !PT ;  /* 0x7fffffff14ff7812 */ /* 0x000fc8000786c0ff */
[----:B------:R-:W-:-:S13]  /*3100*/  PLOP3.LUT P1, PT, P1, P3, PT, 0x2f, 0xf2 ;  /* 0x0000000000f2781c */ /* 0x000fda0000f26577 */
[----:B------:R-:W-:Y:S05]  /*3110*/  @P1 BRA `(.L_x_79) ;  /* 0x0000000400181947 */ /* 0x000fea0003800000 */
[----:B------:R-:W-:-:S04]  /*3120*/  LOP3.LUT P1, RZ, R33, 0x7fffffff, RZ, 0xc0, !PT ;  /* 0x7fffffff21ff7812 */ /* 0x000fc8000782c0ff */
[----:B------:R-:W-:-:S13]  /*3130*/  PLOP3.LUT P0, PT, P0, P1, PT, 0x2f, 0xf2 ;  /* 0x0000000000f2781c */ /* 0x000fda0000702577 */
[----:B------:R-:W-:Y:S05]  /*3140*/  @P0 BRA `(.L_x_80) ;  /* 0x0000000400000947 */ /* 0x000fea0003800000 */
[----:B------:R-:W-:Y:S02]  /*3150*/  ISETP.GE.AND P0, PT, R30, RZ, PT ;  /* 0x000000ff1e00720c */ /* 0x000fe40003f06270 */
[----:B------:R-:W-:-:S11]  /*3160*/  ISETP.GE.AND P1, PT, R32, RZ, PT ;  /* 0x000000ff2000720c */ /* 0x000fd60003f26270 */
[----:B------:R-:W-:Y:S01]  /*3170*/  @P0 IMAD.MOV.U32 R21, RZ, RZ, RZ ;  /* 0x000000ffff150224 */ /* 0x000fe200078e00ff */
[----:B------:R-:W-:Y:S01]  /*3180*/  @!P0 MOV R21, 0xffffffc0 ;  /* 0xffffffc000158802 */ /* 0x000fe20000000f00 */
[----:B------:R-:W-:Y:S01]  /*3190*/  @!P0 FFMA R20, R20, 1.84467440737095516160e+19, RZ ;  /* 0x5f80000014148823 */ /* 0x000fe200000000ff */
[----:B------:R-:W-:Y:S02]  /*31a0*/  @!P1 FFMA R33, R18, 1.84467440737095516160e+19, RZ ;  /* 0x5f80000012219823 */ /* 0x000fe400000000ff */
[----:B------:R-:W-:-:S07]  /*31b0*/  @!P1 IADD3 R21, PT, PT, R21, 0x40, RZ ;  /* 0x0000004015159810 */ /* 0x000fce0007ffe0ff */
.L_x_76:
[----:B------:R-:W-:Y:S01]  /*31c0*/  LEA R30, R24, 0xc0800000, 0x17 ;  /* 0xc0800000181e7811 */ /* 0x000fe200078eb8ff */
[----:B------:R-:W-:Y:S01]  /*31d0*/  BSSY.RECONVERGENT B3, `(.L_x_81) ;  /* 0x0000036000037945 */ /* 0x000fe20003800200 */
[----:B------:R-:W-:-:S03]  /*31e0*/  IADD3 R31, PT, PT, R31, -0x7f, RZ ;  /* 0xffffff811f1f7810 */ /* 0x000fc60007ffe0ff */
[----:B------:R-:W-:Y:S02]  /*31f0*/  IMAD.IADD R32, R33, 0x1, -R30 ;  /* 0x0000000121207824 */ /* 0x000fe400078e0a1e */
[C---:B------:R-:W-:Y:S02]  /*3200*/  IMAD R20, R31.reuse, -0x800000, R20 ;  /* 0xff8000001f147824 */ /* 0x040fe400078e0214 */
[----:B------:R0:W1:Y:S01]  /*3210*/  MUFU.RCP R30, R32 ;  /* 0x00000020001e7308 */ /* 0x0000620000001000 */
[----:B------:R-:W-:Y:S01]  /*3220*/  FADD.FTZ R35, -R32, -RZ ;  /* 0x800000ff20237221 */ /* 0x000fe20000010100 */
[----:B0-----:R-:W-:-:S04]  /*3230*/  IADD3 R32, PT, PT, R31, 0x7f, -R24 ;  /* 0x0000007f1f207810 */ /* 0x001fc80007ffe818 */
[----:B------:R-:W-:Y:S01]  /*3240*/  IADD3 R21, PT, PT, R32, R21, RZ ;  /* 0x0000001520157210 */ /* 0x000fe20007ffe0ff */
[----:B-1----:R-:W-:-:S04]  /*3250*/  FFMA R33, R30, R35, 1 ;  /* 0x3f8000001e217423 */ /* 0x002fc80000000023 */
[----:B------:R-:W-:-:S04]  /*3260*/  FFMA R33, R30, R33, R30 ;  /* 0x000000211e217223 */ /* 0x000fc8000000001e */
[----:B------:R-:W-:-:S04]  /*3270*/  FFMA R30, R20, R33, RZ ;  /* 0x00000021141e7223 */ /* 0x000fc800000000ff */
[----:B------:R-:W-:-:S04]  /*3280*/  FFMA R34, R35, R30, R20 ;  /* 0x0000001e23227223 */ /* 0x000fc80000000014 */
[----:B------:R-:W-:-:S04]  /*3290*/  FFMA R30, R33, R34, R30 ;  /* 0x00000022211e7223 */ /* 0x000fc8000000001e */
[----:B------:R-:W-:-:S04]  /*32a0*/  FFMA R35, R35, R30, R20 ;  /* 0x0000001e23237223 */ /* 0x000fc80000000014 */
[----:B------:R-:W-:-:S05]  /*32b0*/  FFMA R20, R33, R35, R30 ;  /* 0x0000002321147223 */ /* 0x000fca000000001e */
[----:B------:R-:W-:-:S04]  /*32c0*/  SHF.R.U32.HI R24, RZ, 0x17, R20 ;  /* 0x00000017ff187819 */ /* 0x000fc80000011614 */
[----:B------:R-:W-:-:S05]  /*32d0*/  LOP3.LUT R24, R24, 0xff, RZ, 0xc0, !PT ;  /* 0x000000ff18187812 */ /* 0x000fca00078ec0ff */
[----:B------:R-:W-:-:S05]  /*32e0*/  IMAD.IADD R24, R24, 0x1, R21 ;  /* 0x0000000118187824 */ /* 0x000fca00078e0215 */
[----:B------:R-:W-:-:S04]  /*32f0*/  IADD3 R31, PT, PT, R24, -0x1, RZ ;  /* 0xffffffff181f7810 */ /* 0x000fc80007ffe0ff */
[----:B------:R-:W-:-:S13]  /*3300*/  ISETP.GE.U32.AND P0, PT, R31, 0xfe, PT ;  /* 0x000000fe1f00780c */ /* 0x000fda0003f06070 */
[----:B------:R-:W-:Y:S05]  /*3310*/  @!P0 BRA `(.L_x_82) ;  /* 0x0000000000808947 */ /* 0x000fea0003800000 */
[----:B------:R-:W-:-:S13]  /*3320*/  ISETP.GT.AND P0, PT, R24, 0xfe, PT ;  /* 0x000000fe1800780c */ /* 0x000fda0003f04270 */
[----:B------:R-:W-:Y:S05]  /*3330*/  @P0 BRA `(.L_x_83) ;  /* 0x00000000006c0947 */ /* 0x000fea0003800000 */
[----:B------:R-:W-:-:S13]  /*3340*/  ISETP.GE.AND P0, PT, R24, 0x1, PT ;  /* 0x000000011800780c */ /* 0x000fda0003f06270 */
[----:B------:R-:W-:Y:S05]  /*3350*/  @P0 BRA `(.L_x_84) ;  /* 0x0000000000740947 */ /* 0x000fea0003800000 */
[----:B------:R-:W-:Y:S02]  /*3360*/  ISETP.GE.AND P0, PT, R24, -0x18, PT ;  /* 0xffffffe81800780c */ /* 0x000fe40003f06270 */
[----:B------:R-:W-:-:S11]  /*3370*/  LOP3.LUT R20, R20, 0x80000000, RZ, 0xc0, !PT ;  /* 0x8000000014147812 */ /* 0x000fd600078ec0ff */
[----:B------:R-:W-:Y:S05]  /*3380*/  @!P0 BRA `(.L_x_84) ;  /* 0x0000000000688947 */ /* 0x000fea0003800000 */
[-CC-:B------:R-:W-:Y:S01]  /*3390*/  FFMA.RZ R21, R33, R35.reuse, R30.reuse ;  /* 0x0000002321157223 */ /* 0x180fe2000000c01e */
[C---:B------:R-:W-:Y:S02]  /*33a0*/  IADD3 R32, PT, PT, R24.reuse, 0x20, RZ ;  /* 0x0000002018207810 */ /* 0x040fe40007ffe0ff */
[C---:B------:R-:W-:Y:S02]  /*33b0*/  ISETP.NE.AND P3, PT, R24.reuse, RZ, PT ;  /* 0x000000ff1800720c */ /* 0x040fe40003f65270 */
[----:B------:R-:W-:Y:S01]  /*33c0*/  LOP3.LUT R31, R21, 0x7fffff, RZ, 0xc0, !PT ;  /* 0x007fffff151f7812 */ /* 0x000fe200078ec0ff */
[CCC-:B------:R-:W-:Y:S01]  /*33d0*/  FFMA.RP R21, R33.reuse, R35.reuse, R30.reuse ;  /* 0x0000002321157223 */ /* 0x1c0fe2000000801e */
[----:B------:R-:W-:Y:S01]  /*33e0*/  ISETP.NE.AND P1, PT, R24, RZ, PT ;  /* 0x000000ff1800720c */ /* 0x000fe20003f25270 */
[----:B------:R-:W-:Y:S01]  /*33f0*/  FFMA.RM R30, R33, R35, R30 ;  /* 0x00000023211e7223 */ /* 0x000fe2000000401e */
[----:B------:R-:W-:Y:S01]  /*3400*/  LOP3.LUT R31, R31, 0x800000, RZ, 0xfc, !PT ;  /* 0x008000001f1f7812 */ /* 0x000fe200078efcff */
[----:B------:R-:W-:-:S03]  /*3410*/  IMAD.MOV R24, RZ, RZ, -R24 ;  /* 0x000000ffff187224 */ /* 0x000fc600078e0a18 */
[----:B------:R-:W-:Y:S02]  /*3420*/  SHF.L.U32 R32, R31, R32, RZ ;  /* 0x000000201f207219 */ /* 0x000fe400000006ff */
[----:B------:R-:W-:Y:S02]  /*3430*/  FSETP.NEU.FTZ.AND P0, PT, R21, R30, PT ;  /* 0x0000001e1500720b */ /* 0x000fe40003f1d000 */
[----:B------:R-:W-:Y:S02]  /*3440*/  SEL R24, R24, RZ, P3 ;  /* 0x000000ff18187207 */ /* 0x000fe40001800000 */
[----:B------:R-:W-:Y:S02]  /*3450*/  ISETP.NE.AND P1, PT, R32, RZ, P1 ;  /* 0x000000ff2000720c */ /* 0x000fe40000f25270 */
[----:B------:R-:W-:Y:S02]  /*3460*/  SHF.R.U32.HI R24, RZ, R24, R31 ;  /* 0x00000018ff187219 */ /* 0x000fe4000001161f */
[----:B------:R-:W-:-:S02]  /*3470*/  PLOP3.LUT P0, PT, P0, P1, PT, 0xf8, 0x8f ;  /* 0x00000000008f781c */ /* 0x000fc40000703f70 */
[----:B------:R-:W-:Y:S02]  /*3480*/  SHF.R.U32.HI R30, RZ, 0x1, R24 ;  /* 0x00000001ff1e7819 */ /* 0x000fe40000011618 */
[----:B------:R-:W-:-:S04]  /*3490*/  SEL R21, RZ, 0x1, !P0 ;  /* 0x00000001ff157807 */ /* 0x000fc80004000000 */
[----:B------:R-:W-:-:S04]  /*34a0*/  LOP3.LUT R21, R21, 0x1, R30, 0xf8, !PT ;  /* 0x0000000115157812 */ /* 0x000fc800078ef81e */
[----:B------:R-:W-:-:S04]  /*34b0*/  LOP3.LUT R21, R21, R24, RZ, 0xc0, !PT ;  /* 0x0000001815157212 */ /* 0x000fc800078ec0ff */
[----:B------:R-:W-:-:S04]  /*34c0*/  IADD3 R21, PT, PT, R30, R21, RZ ;  /* 0x000000151e157210 */ /* 0x000fc80007ffe0ff */
[----:B------:R-:W-:Y:S01]  /*34d0*/  LOP3.LUT R20, R21, R20, RZ, 0xfc, !PT ;  /* 0x0000001415147212 */ /* 0x000fe200078efcff */
[----:B------:R-:W-:Y:S06]  /*34e0*/  BRA `(.L_x_84) ;  /* 0x0000000000107947 */ /* 0x000fec0003800000 */
.L_x_83:
[----:B------:R-:W-:-:S04]  /*34f0*/  LOP3.LUT R20, R20, 0x80000000, RZ, 0xc0, !PT ;  /* 0x8000000014147812 */ /* 0x000fc800078ec0ff */
[----:B------:R-:W-:Y:S01]  /*3500*/  LOP3.LUT R20, R20, 0x7f800000, RZ, 0xfc, !PT ;  /* 0x7f80000014147812 */ /* 0x000fe200078efcff */
[----:B------:R-:W-:Y:S06]  /*3510*/  BRA `(.L_x_84) ;  /* 0x0000000000047947 */ /* 0x000fec0003800000 */
.L_x_82:
[----:B------:R-:W-:-:S07]  /*3520*/  LEA R20, R21, R20, 0x17 ;  /* 0x0000001415147211 */ /* 0x000fce00078eb8ff */
.L_x_84:
[----:B------:R-:W-:Y:S05]  /*3530*/  BSYNC.RECONVERGENT B3 ;  /* 0x0000000000037941 */ /* 0x000fea0003800200 */
.L_x_81:
[----:B------:R-:W-:Y:S05]  /*3540*/  BRA `(.L_x_85) ;  /* 0x0000000000207947 */ /* 0x000fea0003800000 */
.L_x_80:
[----:B------:R-:W-:-:S04]  /*3550*/  LOP3.LUT R20, R33, 0x80000000, R20, 0x48, !PT ;  /* 0x8000000021147812 */ /* 0x000fc800078e4814 */
[----:B------:R-:W-:Y:S01]  /*3560*/  LOP3.LUT R20, R20, 0x7f800000, RZ, 0xfc, !PT ;  /* 0x7f80000014147812 */ /* 0x000fe200078efcff */
[----:B------:R-:W-:Y:S06]  /*3570*/  BRA `(.L_x_85) ;  /* 0x0000000000147947 */ /* 0x000fec0003800000 */
.L_x_79:
[----:B------:R-:W-:Y:S01]  /*3580*/  LOP3.LUT R20, R33, 0x80000000, R20, 0x48, !PT ;  /* 0x8000000021147812 */ /* 0x000fe200078e4814 */
[----:B------:R-:W-:Y:S06]  /*3590*/  BRA `(.L_x_85) ;  /* 0x00000000000c7947 */ /* 0x000fec0003800000 */
.L_x_78:
[----:B------:R-:W0:Y:S01]  /*35a0*/  MUFU.RSQ R20, -QNAN ;  /* 0xffc0000000147908 */ /* 0x000e220000001400 */
[----:B------:R-:W-:Y:S05]  /*35b0*/  BRA `(.L_x_85) ;  /* 0x0000000000047947 */ /* 0x000fea0003800000 */
.L_x_77:
[----:B------:R-:W-:-:S07]  /*35c0*/  FADD.FTZ R20, R20, R18 ;  /* 0x0000001214147221 */ /* 0x000fce0000010000 */
.L_x_85:
[----:B------:R-:W-:Y:S05]  /*35d0*/  BSYNC.RECONVERGENT B2 ;  /* 0x0000000000027941 */ /* 0x000fea0003800200 */
.L_x_75:
[----:B------:R-:W-:Y:S02]  /*35e0*/  HFMA2 R21, -RZ, RZ, 0, 0 ;  /* 0x00000000ff157431 */ /* 0x000fe400000001ff */
[----:B0-----:R-:W-:Y:S01]  /*35f0*/  IMAD.MOV.U32 R30, RZ, RZ, R20 ;  /* 0x000000ffff1e7224 */ /* 0x001fe200078e0014 */
[----:B------:R-:W-:-:S04]  /*3600*/  MOV R20, R25 ;  /* 0x0000001900147202 */ /* 0x000fc80000000f00 */
[----:B------:R-:W-:Y:S05]  /*3610*/  RET.REL.NODEC R20 `(_Z29group_flash_attention_forwardPfS_S_S_S_iiiiiiiiii) ;  /* 0xffffffc814787950 */ /* 0x000fea0003c3ffff */
.L_x_86:
        /* <DEDUP_REMOVED lines=14> */
.L_x_163:


//--------------------- .text._Z12rope_forwardPffiiii --------------------------
	.section	.text._Z12rope_forwardPffiiii,"ax",@progbits
	.align	128
        .global         _Z12rope_forwardPffiiii
        .type           _Z12rope_forwardPffiiii,@function
        .size           _Z12rope_forwardPffiiii,(.L_x_165 - _Z12rope_forwardPffiiii)
        .other          _Z12rope_forwardPffiiii,@"STO_CUDA_ENTRY STV_DEFAULT"
_Z12rope_forwardPffiiii:
.text._Z12rope_forwardPffiiii:
[----:B------:R-:W0:Y:S08]  /*0000*/  LDC R1, c[0x0][0x37c] ;  /* 0x0000df00ff017b82 */ /* 0x000e300000000800 */
[----:B------:R-:W1:Y:S01]  /*0010*/  LDC R15, c[0x0][0x394] ;  /* 0x0000e500ff0f7b82 */ /* 0x000e620000000800 */
[----:B------:R-:W2:Y:S01]  /*0020*/  S2R R12, SR_TID.X ;  /* 0x00000000000c7919 */ /* 0x000ea20000002100 */
[----:B0-----:R-:W-:Y:S01]  /*0030*/  VIADD R1, R1, 0xffffffe0 ;  /* 0xffffffe001017836 */ /* 0x001fe20000000000 */
[----:B-1----:R-:W-:-:S04]  /*0040*/  LEA.HI R15, R15, R15, RZ, 0x1 ;  /* 0x0000000f0f0f7211 */ /* 0x002fc800078f08ff */
[----:B------:R-:W-:-:S04]  /*0050*/  SHF.R.S32.HI R15, RZ, 0x1, R15 ;  /* 0x00000001ff0f7819 */ /* 0x000fc8000001140f */
[----:B--2---:R-:W-:-:S13]  /*0060*/  ISETP.GE.AND P0, PT, R12, R15, PT ;  /* 0x0000000f0c00720c */ /* 0x004fda0003f06270 */
[----:B------:R-:W-:Y:S05]  /*0070*/  @P0 EXIT ;  /* 0x000000000000094d */ /* 0x000fea0003800000 */
[----:B------:R-:W0:Y:S01]  /*0080*/  LDC R11, c[0x0][0x388] ;  /* 0x0000e200ff0b7b82 */ /* 0x000e220000000800 */
[----:B------:R-:W-:Y:S01]  /*0090*/  IMAD.MOV.U32 R8, RZ, RZ, 0x3a2c32e4 ;  /* 0x3a2c32e4ff087424 */ /* 0x000fe200078e00ff */
[----:B------:R-:W1:Y:S01]  /*00a0*/  LDCU.64 UR6, c[0x0][0x358] ;  /* 0x00006b00ff0677ac */ /* 0x000e620008000a00 */
[C---:B0-----:R-:W-:Y:S01]  /*00b0*/  FMUL R0, |R11|.reuse, 16777216 ;  /* 0x4b8000000b007820 */ /* 0x041fe20000400200 */
[----:B------:R-:W-:-:S04]  /*00c0*/  FSETP.GEU.AND P0, PT, |R11|, 1.175494350822287508e-38, PT ;  /* 0x008000000b00780b */ /* 0x000fc80003f0e200 */
[----:B------:R-:W-:-:S05]  /*00d0*/  FSEL R0, R0, |R11|, !P0 ;  /* 0x4000000b00007208 */ /* 0x000fca0004000000 */
[----:B------:R-:W-:-:S05]  /*00e0*/  VIADD R2, R0, 0xc0cafb0d ;  /* 0xc0cafb0d00027836 */ /* 0x000fca0000000000 */
[----:B------:R-:W-:-:S05]  /*00f0*/  LOP3.LUT R3, R2, 0xff800000, RZ, 0xc0, !PT ;  /* 0xff80000002037812 */ /* 0x000fca00078ec0ff */
[----:B------:R-:W-:Y:S01]  /*0100*/  IMAD.IADD R0, R0, 0x1, -R3 ;  /* 0x0000000100007824 */ /* 0x000fe200078e0a03 */
[----:B------:R-:W-:-:S03]  /*0110*/  I2FP.F32.S32 R3, R3 ;  /* 0x0000000300037245 */ /* 0x000fc60000201400 */
[C---:B------:R-:W-:Y:S01]  /*0120*/  FADD R4, R0.reuse, 1 ;  /* 0x3f80000000047421 */ /* 0x040fe20000000000 */
[----:B------:R-:W-:Y:S01]  /*0130*/  FADD R2, R0, -1 ;  /* 0xbf80000000027421 */ /* 0x000fe20000000000 */
[----:B------:R-:W-:Y:S02]  /*0140*/  FSEL R0, RZ, -24, P0 ;  /* 0xc1c00000ff007808 */ /* 0x000fe40000000000 */
[----:B------:R-:W-:Y:S01]  /*0150*/  FSETP.NEU.AND P0, PT, |R11|, +INF , PT ;  /* 0x7f8000000b00780b */ /* 0x000fe20003f0d200 */
[----:B------:R-:W-:Y:S01]  /*0160*/  FADD R5, R2, R2 ;  /* 0x0000000202057221 */ /* 0x000fe20000000000 */
[----:B------:R-:W0:Y:S01]  /*0170*/  MUFU.RCP R4, R4 ;  /* 0x0000000400047308 */ /* 0x000e220000001000 */
[----:B------:R-:W-:Y:S01]  /*0180*/  FFMA R0, R3, 1.1920928955078125e-07, R0 ;  /* 0x3400000003007823 */ /* 0x000fe20000000000 */
[C---:B------:R-:W-:Y:S01]  /*0190*/  FSETP.EQ.OR P0, PT, R11.reuse, RZ, !P0 ;  /* 0x000000ff0b00720b */ /* 0x040fe20004702400 */
[----:B------:R-:W-:Y:S01]  /*01a0*/  FADD R11, R11, R11 ;  /* 0x0000000b0b0b7221 */ /* 0x000fe20000000000 */
[----:B0-----:R-:W-:-:S04]  /*01b0*/  FMUL R5, R4, R5 ;  /* 0x0000000504057220 */ /* 0x001fc80000400000 */
[----:B------:R-:W-:Y:S01]  /*01c0*/  FADD R6, R2, -R5 ;  /* 0x8000000502067221 */ /* 0x000fe20000000000 */
[CC--:B------:R-:W-:Y:S01]  /*01d0*/  FMUL R3, R5.reuse, R5.reuse ;  /* 0x0000000505037220 */ /* 0x0c0fe20000400000 */
[----:B------:R-:W-:Y:S02]  /*01e0*/  FFMA R9, R5, 1.4426950216293334961, R0 ;  /* 0x3fb8aa3b05097823 */ /* 0x000fe40000000000 */
[----:B------:R-:W-:Y:S01]  /*01f0*/  FADD R7, R6, R6 ;  /* 0x0000000606077221 */ /* 0x000fe20000000000 */
[C---:B------:R-:W-:Y:S01]  /*0200*/  FFMA R6, R3.reuse, R8, 0.0032181653659790754318 ;  /* 0x3b52e7db03067423 */ /* 0x040fe20000000008 */
[----:B------:R-:W-:Y:S02]  /*0210*/  FADD R0, R0, -R9 ;  /* 0x8000000900007221 */ /* 0x000fe40000000000 */
[----:B------:R-:W-:Y:S01]  /*0220*/  FFMA R7, R2, -R5, R7 ;  /* 0x8000000502077223 */ /* 0x000fe20000000007 */
[----:B------:R-:W-:Y:S01]  /*0230*/  FFMA R6, R3, R6, 0.018033718690276145935 ;  /* 0x3c93bb7303067423 */ /* 0x000fe20000000006 */
[----:B------:R-:W-:-:S02]  /*0240*/  FFMA R0, R5, 1.4426950216293334961, R0 ;  /* 0x3fb8aa3b05007823 */ /* 0x000fc40000000000 */
[----:B------:R-:W-:Y:S01]  /*0250*/  FMUL R7, R4, R7 ;  /* 0x0000000704077220 */ /* 0x000fe20000400000 */
[----:B------:R-:W-:-:S03]  /*0260*/  FFMA R6, R3, R6, 0.12022458761930465698 ;  /* 0x3df6384f03067423 */ /* 0x000fc60000000006 */
[----:B------:R-:W-:Y:S01]  /*0270*/  FFMA R0, R7, 1.4426950216293334961, R0 ;  /* 0x3fb8aa3b07007823 */ /* 0x000fe20000000000 */
[----:B------:R-:W-:-:S03]  /*0280*/  FMUL R6, R3, R6 ;  /* 0x0000000603067220 */ /* 0x000fc60000400000 */
[----:B------:R-:W-:Y:S01]  /*0290*/  FFMA R0, R5, 1.9251366722983220825e-08, R0 ;  /* 0x32a55e3405007823 */ /* 0x000fe20000000000 */
[----:B------:R-:W-:-:S04]  /*02a0*/  FMUL R2, R6, 3 ;  /* 0x4040000006027820 */ /* 0x000fc80000400000 */
[----:B------:R-:W-:-:S04]  /*02b0*/  FFMA R7, R7, R2, R0 ;  /* 0x0000000207077223 */ /* 0x000fc80000000000 */
[----:B------:R-:W-:-:S04]  /*02c0*/  FFMA R6, R5, R6, R7 ;  /* 0x0000000605067223 */ /* 0x000fc80000000007 */
[----:B------:R-:W-:-:S04]  /*02d0*/  FADD R14, R9, R6 ;  /* 0x00000006090e7221 */ /* 0x000fc80000000000 */
[----:B------:R-:W-:-:S04]  /*02e0*/  FADD R13, -R9, R14 ;  /* 0x0000000e090d7221 */ /* 0x000fc80000000100 */
[----:B-1----:R-:W-:-:S07]  /*02f0*/  FADD R13, R6, -R13 ;  /* 0x8000000d060d7221 */ /* 0x002fce0000000000 */
.L_x_101:
[----:B0-----:R-:W0:Y:S01]  /*0300*/  S2R R3, SR_CTAID.Y ;  /* 0x0000000000037919 */ /* 0x001e220000002600 */
[----:B------:R-:W0:Y:S08]  /*0310*/  S2UR UR4, SR_CTAID.X ;  /* 0x00000000000479c3 */ /* 0x000e300000002500 */
[----:B------:R-:W0:Y:S08]  /*0320*/  LDC.64 R16, c[0x0][0x390] ;  /* 0x0000e400ff107b82 */ /* 0x000e300000000a00 */
[----:B------:R-:W1:Y:S01]  /*0330*/  LDC.64 R4, c[0x0][0x380] ;  /* 0x0000e000ff047b82 */ /* 0x000e620000000a00 */
[----:B0-----:R-:W-:-:S04]  /*0340*/  IMAD R0, R16, UR4, R3 ;  /* 0x0000000410007c24 */ /* 0x001fc8000f8e0203 */
[----:B------:R-:W-:-:S04]  /*0350*/  IMAD R3, R0, R17, R12 ;  /* 0x0000001100037224 */ /* 0x000fc800078e020c */
[----:B-1----:R-:W-:-:S05]  /*0360*/  IMAD.WIDE R4, R3, 0x4, R4 ;  /* 0x0000000403047825 */ /* 0x002fca00078e0204 */
[----:B------:R0:W5:Y:S01]  /*0370*/  LDG.E R10, desc[UR6][R4.64] ;  /* 0x00000006040a7981 */ /* 0x000162000c1e1900 */
[----:B------:R-:W-:-:S05]  /*0380*/  IMAD.WIDE R6, R15, 0x4, R4 ;  /* 0x000000040f067825 */ /* 0x000fca00078e0204 */
[----:B------:R0:W5:Y:S01]  /*0390*/  LDG.E R8, desc[UR6][R6.64] ;  /* 0x0000000606087981 */ /* 0x000162000c1e1900 */
[----:B------:R-:W-:-:S04]  /*03a0*/  I2FP.F32.S32 R17, R17 ;  /* 0x0000001100117245 */ /* 0x000fc80000201400 */
[----:B------:R-:W1:Y:S01]  /*03b0*/  MUFU.RCP R2, R17 ;  /* 0x0000001100027308 */ /* 0x000e620000001000 */
[----:B------:R-:W-:-:S05]  /*03c0*/  IMAD.SHL.U32 R0, R12, 0x2, RZ ;  /* 0x000000020c007824 */ /* 0x000fca00078e00ff */
[----:B------:R-:W-:-:S04]  /*03d0*/  I2FP.F32.U32 R0, R0 ;  /* 0x0000000000007245 */ /* 0x000fc80000201000 */
[----:B------:R-:W2:Y:S01]  /*03e0*/  FCHK P1, R0, R17 ;  /* 0x0000001100007302 */ /* 0x000ea20000020000 */
[----:B-1----:R-:W-:-:S04]  /*03f0*/  FFMA R3, -R17, R2, 1 ;  /* 0x3f80000011037423 */ /* 0x002fc80000000102 */
[----:B------:R-:W-:-:S04]  /*0400*/  FFMA R3, R2, R3, R2 ;  /* 0x0000000302037223 */ /* 0x000fc80000000002 */
[----:B------:R-:W-:Y:S01]  /*0410*/  FFMA R2, R0, R3, RZ ;  /* 0x0000000300027223 */ /* 0x000fe200000000ff */
[----:B------:R-:W-:Y:S03]  /*0420*/  BSSY.RECONVERGENT B0, `(.L_x_87) ;  /* 0x0000007000007945 */ /* 0x000fe60003800200 */
[----:B------:R-:W-:-:S04]  /*0430*/  FFMA R9, -R17, R2, R0 ;  /* 0x0000000211097223 */ /* 0x000fc80000000100 */
[----:B------:R-:W-:Y:S01]  /*0440*/  FFMA R3, R3, R9, R2 ;  /* 0x0000000903037223 */ /* 0x000fe20000000002 */
[----:B0-2---:R-:W-:Y:S06]  /*0450*/  @!P1 BRA `(.L_x_88) ;  /* 0x00000000000c9947 */ /* 0x005fec0003800000 */
[----:B------:R-:W-:-:S07]  /*0460*/  MOV R2, 0x480 ;  /* 0x0000048000027802 */ /* 0x000fce0000000f00 */
[----:B-----5:R-:W-:Y:S05]  /*0470*/  CALL.REL.NOINC `($__internal_4_$__cuda_sm3x_div_rn_noftz_f32_slowpath) ;  /* 0x0000001000887944 */ /* 0x020fea0003c00000 */
[----:B------:R-:W-:-:S07]  /*0480*/  IMAD.MOV.U32 R3, RZ, RZ, R0 ;  /* 0x000000ffff037224 */ /* 0x000fce00078e0000 */
.L_x_88:
[----:B------:R-:W-:Y:S05]  /*0490*/  BSYNC.RECONVERGENT B0 ;  /* 0x0000000000007941 */ /* 0x000fea0003800200 */
.L_x_87:
[CC--:B------:R-:W-:Y:S01]  /*04a0*/  FMUL R9, R14.reuse, R3.reuse ;  /* 0x000000030e097220 */ /* 0x0c0fe20000400000 */
[----:B------:R-:W-:Y:S01]  /*04b0*/  IMAD.MOV.U32 R16, RZ, RZ, 0x391fcb8e ;  /* 0x391fcb8eff107424 */ /* 0x000fe200078e00ff */
[----:B------:R-:W-:Y:S02]  /*04c0*/  BSSY.RECONVERGENT B0, `(.L_x_89) ;  /* 0x0000033000007945 */ /* 0x000fe40003800200 */
[----:B------:R-:W0:Y:S01]  /*04d0*/  FRND R2, R9 ;  /* 0x0000000900027307 */ /* 0x000e220000201000 */
[-C--:B------:R-:W-:Y:S01]  /*04e0*/  FFMA R0, R14, R3.reuse, -R9 ;  /* 0x000000030e007223 */ /* 0x080fe20000000809 */
[C---:B------:R-:W-:Y:S02]  /*04f0*/  FSETP.GT.AND P2, PT, |R9|.reuse, 152, PT ;  /* 0x431800000900780b */ /* 0x040fe40003f44200 */
[----:B------:R-:W-:Y:S01]  /*0500*/  FSETP.GEU.AND P3, PT, R9, RZ, PT ;  /* 0x000000ff0900720b */ /* 0x000fe20003f6e000 */
[----:B------:R-:W-:-:S03]  /*0510*/  FFMA R0, R13, R3, R0 ;  /* 0x000000030d007223 */ /* 0x000fc60000000000 */
[----:B------:R1:W-:Y:S01]  /*0520*/  F2I.NTZ R18, R9 ;  /* 0x0000000900127305 */ /* 0x0003e20000203100 */
[----:B0-----:R-:W-:Y:S01]  /*0530*/  FADD R17, R9, -R2 ;  /* 0x8000000209117221 */ /* 0x001fe20000000000 */
[----:B------:R-:W-:Y:S01]  /*0540*/  FSETP.GT.AND P1, PT, R2, RZ, PT ;  /* 0x000000ff0200720b */ /* 0x000fe20003f24000 */
[C---:B------:R-:W-:Y:S01]  /*0550*/  FMUL R2, R3.reuse, 0.5 ;  /* 0x3f00000003027820 */ /* 0x040fe20000400000 */
[----:B-1----:R-:W-:Y:S02]  /*0560*/  IMAD.MOV.U32 R9, RZ, RZ, 0x3f800000 ;  /* 0x3f800000ff097424 */ /* 0x002fe400078e00ff */
[----:B------:R-:W-:Y:S01]  /*0570*/  FADD R17, R0, R17 ;  /* 0x0000001100117221 */ /* 0x000fe20000000000 */
[----:B------:R-:W-:Y:S02]  /*0580*/  SEL R19, RZ, 0x83000000, P1 ;  /* 0x83000000ff137807 */ /* 0x000fe40000800000 */
[----:B------:R-:W-:Y:S01]  /*0590*/  FSETP.NEU.AND P1, PT, R3, RZ, PT ;  /* 0x000000ff0300720b */ /* 0x000fe20003f2d000 */
[C---:B------:R-:W-:Y:S01]  /*05a0*/  FFMA R0, R17.reuse, R16, 0.0013391353422775864601 ;  /* 0x3aaf85ed11007423 */ /* 0x040fe20000000010 */
[----:B------:R-:W0:Y:S03]  /*05b0*/  FRND.TRUNC R2, R2 ;  /* 0x0000000200027307 */ /* 0x000e26000020d000 */
[----:B------:R-:W-:-:S02]  /*05c0*/  FFMA R16, R17, R0, 0.0096188392490148544312 ;  /* 0x3c1d985611107423 */ /* 0x000fc40000000000 */
[----:B------:R-:W1:Y:S02]  /*05d0*/  LDC R0, c[0x0][0x388] ;  /* 0x0000e200ff007b82 */ /* 0x000e640000000800 */
[----:B------:R-:W-:-:S04]  /*05e0*/  FFMA R16, R17, R16, 0.055503588169813156128 ;  /* 0x3d6357bb11107423 */ /* 0x000fc80000000010 */
[----:B------:R-:W-:-:S04]  /*05f0*/  FFMA R16, R17, R16, 0.24022644758224487305 ;  /* 0x3e75fdec11107423 */ /* 0x000fc80000000010 */
[----:B------:R-:W-:Y:S01]  /*0600*/  FFMA R16, R17, R16, 0.69314718246459960938 ;  /* 0x3f31721811107423 */ /* 0x000fe20000000010 */
[----:B0-----:R-:W-:-:S03]  /*0610*/  FADD R2, R2, R2 ;  /* 0x0000000202027221 */ /* 0x001fc60000000000 */
[----:B------:R-:W-:Y:S01]  /*0620*/  FFMA R16, R17, R16, 1 ;  /* 0x3f80000011107423 */ /* 0x000fe20000000010 */
[----:B------:R-:W-:Y:S02]  /*0630*/  VIADD R17, R19, 0x7f000000 ;  /* 0x7f00000013117836 */ /* 0x000fe40000000000 */
[----:B------:R-:W-:Y:S02]  /*0640*/  IMAD R19, R18, 0x800000, -R19 ;  /* 0x0080000012137824 */ /* 0x000fe400078e0a13 */
[----:B------:R-:W-:-:S04]  /*0650*/  FMUL R16, R16, R17 ;  /* 0x0000001110107220 */ /* 0x000fc80000400000 */
[----:B------:R-:W-:Y:S01]  /*0660*/  FMUL R16, R16, R19 ;  /* 0x0000001310107220 */ /* 0x000fe20000400000 */
[----:B-1----:R-:W-:Y:S02]  /*0670*/  FSETP.EQ.OR P1, PT, R0, 1, !P1 ;  /* 0x3f8000000000780b */ /* 0x002fe40004f22400 */
[----:B------:R-:W-:-:S11]  /*0680*/  @P2 FSEL R16, RZ, +INF , !P3 ;  /* 0x7f800000ff102808 */ /* 0x000fd60005800000 */
[----:B------:R-:W-:Y:S05]  /*0690*/  @P1 BRA `(.L_x_90) ;  /* 0x0000000000541947 */ /* 0x000fea0003800000 */
[----:B------:R-:W-:-:S04]  /*06a0*/  FSETP.NAN.AND P1, PT, |R3|, |R3|, PT ;  /* 0x400000030300720b */ /* 0x000fc80003f28200 */
[----:B------:R-:W-:-:S13]  /*06b0*/  FSETP.NUM.AND P1, PT, |R0|, |R0|, !P1 ;  /* 0x400000000000720b */ /* 0x000fda0004f27200 */
[----:B------:R-:W-:Y:S01]  /*06c0*/  @!P1 FADD R9, R3, R0 ;  /* 0x0000000003099221 */ /* 0x000fe20000000000 */
[----:B------:R-:W-:Y:S06]  /*06d0*/  @!P1 BRA `(.L_x_90) ;  /* 0x0000000000449947 */ /* 0x000fec0003800000 */
[----:B------:R-:W-:Y:S01]  /*06e0*/  FADD R2, -R2, R3 ;  /* 0x0000000302027221 */ /* 0x000fe20000000100 */
[----:B------:R-:W-:Y:S06]  /*06f0*/  @!P0 BRA `(.L_x_91) ;  /* 0x0000000000188947 */ /* 0x000fec0003800000 */
[----:B------:R-:W-:Y:S02]  /*0700*/  FSETP.NEU.AND P1, PT, |R2|, 1, PT ;  /* 0x3f8000000200780b */ /* 0x000fe40003f2d200 */
[----:B------:R-:W-:Y:S02]  /*0710*/  FSETP.GEU.AND P2, PT, R3, RZ, PT ;  /* 0x000000ff0300720b */ /* 0x000fe40003f4e000 */
[----:B------:R-:W-:-:S04]  /*0720*/  LOP3.LUT R0, R11, 0x7f800000, RZ, 0x3c, !PT ;  /* 0x7f8000000b007812 */ /* 0x000fc800078e3cff */
[----:B------:R-:W-:-:S05]  /*0730*/  SEL R9, R0, R11, !P2 ;  /* 0x0000000b00097207 */ /* 0x000fca0005000000 */
[----:B------:R-:W-:Y:S01]  /*0740*/  @P1 LOP3.LUT R9, R9, 0x7fffffff, RZ, 0xc0, !PT ;  /* 0x7fffffff09091812 */ /* 0x000fe200078ec0ff */
[----:B------:R-:W-:Y:S06]  /*0750*/  BRA `(.L_x_90) ;  /* 0x0000000000247947 */ /* 0x000fec0003800000 */
.L_x_91:
[----:B------:R-:W-:-:S04]  /*0760*/  FSETP.NEU.AND P1, PT, |R3|, +INF , PT ;  /* 0x7f8000000300780b */ /* 0x000fc80003f2d200 */
[----:B------:R-:W-:-:S04]  /*0770*/  FSETP.EQ.AND P1, PT, R0, -1, !P1 ;  /* 0xbf8000000000780b */ /* 0x000fc80004f22000 */
[----:B------:R-:W-:Y:S02]  /*0780*/  FSETP.GEU.OR P2, PT, R0, RZ, P1 ;  /* 0x000000ff0000720b */ /* 0x000fe40000f4e400 */
[----:B------:R-:W-:-:S11]  /*0790*/  FSEL R9, R16, 1, !P1 ;  /* 0x3f80000010097808 */ /* 0x000fd60004800000 */
[----:B------:R-:W0:Y:S01]  /*07a0*/  @!P2 FRND.FLOOR R0, R3 ;  /* 0x000000030000a307 */ /* 0x000e220000205000 */
[----:B------:R-:W-:Y:S02]  /*07b0*/  @!P2 FSETP.NEU.AND P4, PT, |R2|, 1, PT ;  /* 0x3f8000000200a80b */ /* 0x000fe40003f8d200 */
[----:B0-----:R-:W-:Y:S02]  /*07c0*/  @!P2 FSETP.NEU.AND P3, PT, R3, R0, PT ;  /* 0x000000000300a20b */ /* 0x001fe40003f6d000 */
[----:B------:R-:W-:-:S04]  /*07d0*/  @!P2 FSEL R0, R16, -R16, P4 ;  /* 0x800000101000a208 */ /* 0x000fc80002000000 */
[----:B------:R-:W-:-:S07]  /*07e0*/  @!P2 FSEL R9, R0, +QNAN , !P3 ;  /* 0x7fffffff0009a808 */ /* 0x000fce0005800000 */
.L_x_90:
[----:B------:R-:W-:Y:S05]  /*07f0*/  BSYNC.RECONVERGENT B0 ;  /* 0x0000000000007941 */ /* 0x000fea0003800200 */
.L_x_89:
[----:B------:R-:W-:Y:S01]  /*0800*/  VIADD R0, R9, 0x1800000 ;  /* 0x0180000009007836 */ /* 0x000fe20000000000 */
[----:B------:R-:W-:Y:S04]  /*0810*/  BSSY.RECONVERGENT B0, `(.L_x_92) ;  /* 0x000000d000007945 */ /* 0x000fe80003800200 */
[----:B------:R-:W-:-:S04]  /*0820*/  LOP3.LUT R0, R0, 0x7f800000, RZ, 0xc0, !PT ;  /* 0x7f80000000007812 */ /* 0x000fc800078ec0ff */
[----:B------:R-:W-:-:S13]  /*0830*/  ISETP.GT.U32.AND P1, PT, R0, 0x1ffffff, PT ;  /* 0x01ffffff0000780c */ /* 0x000fda0003f24070 */
[----:B------:R-:W-:Y:S05]  /*0840*/  @P1 BRA `(.L_x_93) ;  /* 0x0000000000141947 */ /* 0x000fea0003800000 */
[----:B------:R-:W-:Y:S02]  /*0850*/  MOV R0, R9 ;  /* 0x0000000900007202 */ /* 0x000fe40000000f00 */
[----:B------:R-:W-:-:S07]  /*0860*/  MOV R16, 0x880 ;  /* 0x0000088000107802 */ /* 0x000fce0000000f00 */
[----:B-----5:R-:W-:Y:S05]  /*0870*/  CALL.REL.NOINC `($__internal_3_$__cuda_sm20_rcp_rn_f32_slowpath) ;  /* 0x0000000800b87944 */ /* 0x020fea0003c00000 */
[----:B------:R-:W-:Y:S01]  /*0880*/  IMAD.MOV.U32 R0, RZ, RZ, R3 ;  /* 0x000000ffff007224 */ /* 0x000fe200078e0003 */
[----:B------:R-:W-:Y:S06]  /*0890*/  BRA `(.L_x_94) ;  /* 0x0000000000107947 */ /* 0x000fec0003800000 */
.L_x_93:
[----:B------:R-:W0:Y:S02]  /*08a0*/  MUFU.RCP R0, R9 ;  /* 0x0000000900007308 */ /* 0x000e240000001000 */
[----:B0-----:R-:W-:-:S04]  /*08b0*/  FFMA R2, R0, R9, -1 ;  /* 0xbf80000000027423 */ /* 0x001fc80000000009 */
[----:B------:R-:W-:-:S04]  /*08c0*/  FADD.FTZ R3, -R2, -RZ ;  /* 0x800000ff02037221 */ /* 0x000fc80000010100 */
[----:B------:R-:W-:-:S07]  /*08d0*/  FFMA R0, R0, R3, R0 ;  /* 0x0000000300007223 */ /* 0x000fce0000000000 */
.L_x_94:
[----:B------:R-:W-:Y:S05]  /*08e0*/  BSYNC.RECONVERGENT B0 ;  /* 0x0000000000007941 */ /* 0x000fea0003800200 */
.L_x_92:
[----:B------:R-:W0:Y:S01]  /*08f0*/  LDCU UR4, c[0x0][0x398] ;  /* 0x00007300ff0477ac */ /* 0x000e220008000800 */
[----:B------:R-:W-:Y:S01]  /*0900*/  BSSY.RECONVERGENT B0, `(.L_x_95) ;  /* 0x0000044000007945 */ /* 0x000fe20003800200 */
[----:B0-----:R-:W-:-:S05]  /*0910*/  I2FP.F32.S32 R9, UR4 ;  /* 0x0000000400097c45 */ /* 0x001fca0008201400 */
[----:B------:R-:W-:-:S04]  /*0920*/  FMUL R9, R9, R0 ;  /* 0x0000000009097220 */ /* 0x000fc80000400000 */
[C---:B------:R-:W-:Y:S01]  /*0930*/  FMUL R0, R9.reuse, 0.63661974668502807617 ;  /* 0x3f22f98309007820 */ /* 0x040fe20000400000 */
[----:B------:R-:W-:-:S05]  /*0940*/  FSETP.GE.AND P1, PT, |R9|, 105615, PT ;  /* 0x47ce47800900780b */ /* 0x000fca0003f26200 */
[----:B------:R-:W0:Y:S02]  /*0950*/  F2I.NTZ R0, R0 ;  /* 0x0000000000007305 */ /* 0x000e240000203100 */
[----:B0-----:R-:W-:Y:S01]  /*0960*/  I2FP.F32.S32 R24, R0 ;  /* 0x0000000000187245 */ /* 0x001fe20000201400 */
[----:B------:R-:W-:-:S04]  /*0970*/  IMAD.MOV.U32 R25, RZ, RZ, R0 ;  /* 0x000000ffff197224 */ /* 0x000fc800078e0000 */
[----:B------:R-:W-:-:S04]  /*0980*/  FFMA R3, R24, -1.5707962512969970703, R9 ;  /* 0xbfc90fda18037823 */ /* 0x000fc80000000009 */
[----:B------:R-:W-:-:S04]  /*0990*/  FFMA R3, R24, -7.5497894158615963534e-08, R3 ;  /* 0xb3a2216818037823 */ /* 0x000fc80000000003 */
[----:B------:R-:W-:-:S04]  /*09a0*/  FFMA R24, R24, -5.3903029534742383927e-15, R3 ;  /* 0xa7c234c518187823 */ /* 0x000fc80000000003 */
[----:B------:R-:W-:Y:S01]  /*09b0*/  IMAD.MOV.U32 R2, RZ, RZ, R24 ;  /* 0x000000ffff027224 */ /* 0x000fe200078e0018 */
[----:B------:R-:W-:Y:S06]  /*09c0*/  @!P1 BRA `(.L_x_96) ;  /* 0x0000000000dc9947 */ /* 0x000fec0003800000 */
[----:B------:R-:W-:-:S13]  /*09d0*/  FSETP.NEU.AND P1, PT, |R9|, +INF , PT ;  /* 0x7f8000000900780b */ /* 0x000fda0003f2d200 */
[----:B------:R-:W-:Y:S01]  /*09e0*/  @!P1 FMUL R2, RZ, R9 ;  /* 0x00000009ff029220 */ /* 0x000fe20000400000 */
[----:B------:R-:W-:Y:S01]  /*09f0*/  @!P1 IMAD.MOV.U32 R0, RZ, RZ, RZ ;  /* 0x000000ffff009224 */ /* 0x000fe200078e00ff */
[----:B------:R-:W-:Y:S06]  /*0a00*/  @!P1 BRA `(.L_x_96) ;  /* 0x0000000000cc9947 */ /* 0x000fec0003800000 */
[----:B------:R-:W-:Y:S01]  /*0a10*/  IMAD.SHL.U32 R2, R9, 0x100, RZ ;  /* 0x0000010009027824 */ /* 0x000fe200078e00ff */
[----:B------:R-:W0:Y:S01]  /*0a20*/  LDCU.64 UR8, c[0x4][URZ] ;  /* 0x01000000ff0877ac */ /* 0x000e220008000a00 */
[----:B------:R-:W-:Y:S02]  /*0a30*/  IMAD.MOV.U32 R18, RZ, RZ, RZ ;  /* 0x000000ffff127224 */ /* 0x000fe400078e00ff */
[----:B------:R-:W-:Y:S01]  /*0a40*/  IMAD.MOV.U32 R0, RZ, RZ, R1 ;  /* 0x000000ffff007224 */ /* 0x000fe200078e0001 */
[----:B------:R-:W-:Y:S01]  /*0a50*/  LOP3.LUT R21, R2, 0x80000000, RZ, 0xfc, !PT ;  /* 0x8000000002157812 */ /* 0x000fe200078efcff */
[----:B------:R-:W-:Y:S01]  /*0a60*/  UMOV UR5, URZ ;  /* 0x000000ff00057c82 */ /* 0x000fe20008000000 */
[----:B------:R-:W-:-:S05]  /*0a70*/  UMOV UR4, URZ ;  /* 0x000000ff00047c82 */ /* 0x000fca0008000000 */
.L_x_97:
[----:B0-----:R-:W-:Y:S02]  /*0a80*/  IMAD.U32 R2, RZ, RZ, UR8 ;  /* 0x00000008ff027e24 */ /* 0x001fe4000f8e00ff */
[----:B------:R-:W-:-:S05]  /*0a90*/  IMAD.U32 R3, RZ, RZ, UR9 ;  /* 0x00000009ff037e24 */ /* 0x000fca000f8e00ff */
[----:B------:R-:W2:Y:S01]  /*0aa0*/  LDG.E.CONSTANT R2, desc[UR6][R2.64] ;  /* 0x0000000602027981 */ /* 0x000ea2000c1e9900 */
[----:B------:R-:W-:Y:S02]  /*0ab0*/  UIADD3 UR8, UP0, UPT, UR8, 0x4, URZ ;  /* 0x0000000408087890 */ /* 0x000fe4000ff1e0ff */
[----:B------:R-:W-:Y:S02]  /*0ac0*/  UIADD3 UR4, UPT, UPT, UR4, 0x1, URZ ;  /* 0x0000000104047890 */ /* 0x000fe4000fffe0ff */
[----:B------:R-:W-:Y:S02]  /*0ad0*/  UIADD3.X UR9, UPT, UPT, URZ, UR9, URZ, UP0, !UPT ;  /* 0x00000009ff097290 */ /* 0x000fe400087fe4ff */
[----:B------:R-:W-:Y:S01]  /*0ae0*/  UISETP.NE.AND UP0, UPT, UR4, 0x6, UPT ;  /* 0x000000060400788c */ /* 0x000fe2000bf05270 */
[----:B--2---:R-:W-:-:S03]  /*0af0*/  IMAD.WIDE.U32 R16, R2, R21, RZ ;  /* 0x0000001502107225 */ /* 0x004fc600078e00ff */
[----:B------:R-:W-:-:S04]  /*0b00*/  IADD3 R19, P1, PT, R16, R18, RZ ;  /* 0x0000001210137210 */ /* 0x000fc80007f3e0ff */
[----:B------:R-:W-:Y:S01]  /*0b10*/  IADD3.X R18, PT, PT, R17, UR5, RZ, P1, !PT ;  /* 0x0000000511127c10 */ /* 0x000fe20008ffe4ff */
[----:B------:R0:W-:Y:S02]  /*0b20*/  STL [R0], R19 ;  /* 0x0000001300007387 */ /* 0x0001e40000100800 */
[----:B0-----:R-:W-:Y:S01]  /*0b30*/  IADD3 R0, PT, PT, R0, 0x4, RZ ;  /* 0x0000000400007810 */ /* 0x001fe20007ffe0ff */
[----:B------:R-:W-:Y:S06]  /*0b40*/  BRA.U UP0, `(.L_x_97) ;  /* 0xfffffffd00cc7547 */ /* 0x000fec000b83ffff */
[----:B------:R-:W-:Y:S01]  /*0b50*/  SHF.R.U32.HI R16, RZ, 0x17, R9 ;  /* 0x00000017ff107819 */ /* 0x000fe20000011609 */
[----:B------:R0:W-:Y:S03]  /*0b60*/  STL [R1+0x18], R18 ;  /* 0x0000181201007387 */ /* 0x0001e60000100800 */
[C---:B------:R-:W-:Y:S02]  /*0b70*/  LOP3.LUT R0, R16.reuse, 0xe0, RZ, 0xc0, !PT ;  /* 0x000000e010007812 */ /* 0x040fe400078ec0ff */
[----:B------:R-:W-:-:S03]  /*0b80*/  LOP3.LUT P1, RZ, R16, 0x1f, RZ, 0xc0, !PT ;  /* 0x0000001f10ff7812 */ /* 0x000fc6000782c0ff */
[----:B------:R-:W-:-:S05]  /*0b90*/  VIADD R0, R0, 0xffffff80 ;  /* 0xffffff8000007836 */ /* 0x000fca0000000000 */
[----:B------:R-:W-:-:S05]  /*0ba0*/  SHF.R.U32.HI R0, RZ, 0x5, R0 ;  /* 0x00000005ff007819 */ /* 0x000fca0000011600 */
[----:B------:R-:W-:-:S05]  /*0bb0*/  IMAD R19, R0, -0x4, R1 ;  /* 0xfffffffc00137824 */ /* 0x000fca00078e0201 */
[----:B------:R-:W2:Y:S04]  /*0bc0*/  LDL R0, [R19+0x18] ;  /* 0x0000180013007983 */ /* 0x000ea80000100800 */
[----:B------:R-:W2:Y:S04]  /*0bd0*/  LDL R3, [R19+0x14] ;  /* 0x0000140013037983 */ /* 0x000ea80000100800 */
[----:B------:R-:W3:Y:S01]  /*0be0*/  @P1 LDL R2, [R19+0x10] ;  /* 0x0000100013021983 */ /* 0x000ee20000100800 */
[----:B------:R-:W-:Y:S01]  /*0bf0*/  LOP3.LUT R16, R16, 0x1f, RZ, 0xc0, !PT ;  /* 0x0000001f10107812 */ /* 0x000fe200078ec0ff */
[----:B------:R-:W-:Y:S01]  /*0c00*/  UMOV UR4, 0x54442d19 ;  /* 0x54442d1900047882 */ /* 0x000fe20000000000 */
[----:B------:R-:W-:-:S02]  /*0c10*/  UMOV UR5, 0x3bf921fb ;  /* 0x3bf921fb00057882 */ /* 0x000fc40000000000 */
[-C--:B--2---:R-:W-:Y:S02]  /*0c20*/  @P1 SHF.L.W.U32.HI R0, R3, R16.reuse, R0 ;  /* 0x0000001003001219 */ /* 0x084fe40000010e00 */
[----:B---3--:R-:W-:Y:S02]  /*0c30*/  @P1 SHF.L.W.U32.HI R3, R2, R16, R3 ;  /* 0x0000001002031219 */ /* 0x008fe40000010e03 */
[----:B------:R-:W-:Y:S02]  /*0c40*/  ISETP.GE.AND P1, PT, R9, RZ, PT ;  /* 0x000000ff0900720c */ /* 0x000fe40003f26270 */
[C---:B------:R-:W-:Y:S01]  /*0c50*/  SHF.L.W.U32.HI R16, R3.reuse, 0x2, R0 ;  /* 0x0000000203107819 */ /* 0x040fe20000010e00 */
[----:B------:R-:W-:-:S03]  /*0c60*/  IMAD.SHL.U32 R3, R3, 0x4, RZ ;  /* 0x0000000403037824 */ /* 0x000fc600078e00ff */
[----:B------:R-:W-:Y:S02]  /*0c70*/  SHF.R.S32.HI R17, RZ, 0x1f, R16 ;  /* 0x0000001fff117819 */ /* 0x000fe40000011410 */
[----:B------:R-:W-:Y:S02]  /*0c80*/  LOP3.LUT R20, R16, R9, RZ, 0x3c, !PT ;  /* 0x0000000910147212 */ /* 0x000fe400078e3cff */
[C---:B------:R-:W-:Y:S02]  /*0c90*/  LOP3.LUT R2, R17.reuse, R3, RZ, 0x3c, !PT ;  /* 0x0000000311027212 */ /* 0x040fe400078e3cff */
[----:B------:R-:W-:Y:S02]  /*0ca0*/  LOP3.LUT R3, R17, R16, RZ, 0x3c, !PT ;  /* 0x0000001011037212 */ /* 0x000fe400078e3cff */
[----:B------:R-:W-:Y:S02]  /*0cb0*/  SHF.R.U32.HI R17, RZ, 0x1e, R0 ;  /* 0x0000001eff117819 */ /* 0x000fe40000011600 */
[----:B------:R-:W-:-:S02]  /*0cc0*/  ISETP.GE.AND P2, PT, R20, RZ, PT ;  /* 0x000000ff1400720c */ /* 0x000fc40003f46270 */
[----:B------:R-:W0:Y:S01]  /*0cd0*/  I2F.F64.S64 R2, R2 ;  /* 0x0000000200027312 */ /* 0x000e220000301c00 */
[----:B------:R-:W-:-:S05]  /*0ce0*/  LEA.HI R0, R16, R17, RZ, 0x1 ;  /* 0x0000001110007211 */ /* 0x000fca00078f08ff */
[----:B------:R-:W-:-:S04]  /*0cf0*/  IMAD.MOV R16, RZ, RZ, -R0 ;  /* 0x000000ffff107224 */ /* 0x000fc800078e0a00 */
[----:B------:R-:W-:Y:S01]  /*0d00*/  @!P1 IMAD.MOV.U32 R0, RZ, RZ, R16 ;  /* 0x000000ffff009224 */ /* 0x000fe200078e0010 */
[----:B0-----:R-:W-:-:S10]  /*0d10*/  DMUL R18, R2, UR4 ;  /* 0x0000000402127c28 */ /* 0x001fd40008000000 */
[----:B------:R-:W0:Y:S02]  /*0d20*/  F2F.F32.F64 R18, R18 ;  /* 0x0000001200127310 */ /* 0x000e240000301000 */
[----:B0-----:R-:W-:-:S07]  /*0d30*/  FSEL R2, -R18, R18, !P2 ;  /* 0x0000001212027208 */ /* 0x001fce0005000100 */
.L_x_96:
[----:B------:R-:W-:Y:S05]  /*0d40*/  BSYNC.RECONVERGENT B0 ;  /* 0x0000000000007941 */ /* 0x000fea0003800200 */
.L_x_95:
[----:B------:R-:W-:Y:S01]  /*0d50*/  LOP3.LUT R17, R0, 0x1, RZ, 0xc0, !PT ;  /* 0x0000000100117812 */ /* 0x000fe200078ec0ff */
[----:B------:R-:W-:Y:S02]  /*0d60*/  IMAD.MOV.U32 R20, RZ, RZ, 0x37cbac00 ;  /* 0x37cbac00ff147424 */ /* 0x000fe400078e00ff */
[----:B------:R-:W-:Y:S01]  /*0d70*/  FMUL R3, R2, R2 ;  /* 0x0000000202037220 */ /* 0x000fe20000400000 */
[----:B------:R-:W-:Y:S01]  /*0d80*/  IMAD.MOV.U32 R22, RZ, RZ, 0x3c0885e4 ;  /* 0x3c0885e4ff167424 */ /* 0x000fe200078e00ff */
[----:B------:R-:W-:Y:S01]  /*0d90*/  ISETP.NE.U32.AND P1, PT, R17, 0x1, PT ;  /* 0x000000011100780c */ /* 0x000fe20003f25070 */
[----:B------:R-:W-:Y:S02]  /*0da0*/  VIADD R17, R0, 0x1 ;  /* 0x0000000100117836 */ /* 0x000fe40000000000 */
[----:B------:R-:W-:Y:S01]  /*0db0*/  FFMA R16, R3, R20, -0.0013887860113754868507 ;  /* 0xbab607ed03107423 */ /* 0x000fe20000000014 */
[----:B------:R-:W-:Y:S01]  /*0dc0*/  IMAD.MOV.U32 R23, RZ, RZ, 0x3e2aaaa8 ;  /* 0x3e2aaaa8ff177424 */ /* 0x000fe200078e00ff */
[----:B------:R-:W-:Y:S01]  /*0dd0*/  FSEL R0, R22, 0.041666727513074874878, !P1 ;  /* 0x3d2aaabb16007808 */ /* 0x000fe20004800000 */
[----:B------:R-:W-:Y:S01]  /*0de0*/  BSSY.RECONVERGENT B0, `(.L_x_98) ;  /* 0x000003f000007945 */ /* 0x000fe20003800200 */
[----:B------:R-:W-:-:S02]  /*0df0*/  LOP3.LUT P2, RZ, R17, 0x2, RZ, 0xc0, !PT ;  /* 0x0000000211ff7812 */ /* 0x000fc4000784c0ff */
[----:B------:R-:W-:Y:S02]  /*0e00*/  FSEL R16, R16, -0.00019574658654164522886, P1 ;  /* 0xb94d415310107808 */ /* 0x000fe40000800000 */
[----:B------:R-:W-:Y:S02]  /*0e10*/  FSEL R21, R2, 1, !P1 ;  /* 0x3f80000002157808 */ /* 0x000fe40004800000 */
[----:B------:R-:W-:Y:S01]  /*0e20*/  FSEL R17, -R23, -0.4999999701976776123, !P1 ;  /* 0xbeffffff17117808 */ /* 0x000fe20004800100 */
[----:B------:R-:W-:Y:S01]  /*0e30*/  FFMA R16, R3, R16, R0 ;  /* 0x0000001003107223 */ /* 0x000fe20000000000 */
[----:B------:R-:W-:Y:S01]  /*0e40*/  FSETP.GE.AND P1, PT, |R9|, 105615, PT ;  /* 0x47ce47800900780b */ /* 0x000fe20003f26200 */
[C---:B------:R-:W-:Y:S02]  /*0e50*/  FFMA R0, R3.reuse, R21, RZ ;  /* 0x0000001503007223 */ /* 0x040fe400000000ff */
[----:B------:R-:W-:-:S04]  /*0e60*/  FFMA R16, R3, R16, R17 ;  /* 0x0000001003107223 */ /* 0x000fc80000000011 */
[----:B------:R-:W-:-:S04]  /*0e70*/  FFMA R21, R0, R16, R21 ;  /* 0x0000001000157223 */ /* 0x000fc80000000015 */
[----:B------:R-:W-:Y:S02]  /*0e80*/  @P2 FADD R21, RZ, -R21 ;  /* 0x80000015ff152221 */ /* 0x000fe40000000000 */
[----:B------:R-:W-:Y:S05]  /*0e90*/  @!P1 BRA `(.L_x_99) ;  /* 0x0000000000cc9947 */ /* 0x000fea0003800000 */
[----:B------:R-:W-:-:S13]  /*0ea0*/  FSETP.NEU.AND P1, PT, |R9|, +INF , PT ;  /* 0x7f8000000900780b */ /* 0x000fda0003f2d200 */
[----:B------:R-:W-:Y:S01]  /*0eb0*/  @!P1 FMUL R24, RZ, R9 ;  /* 0x00000009ff189220 */ /* 0x000fe20000400000 */
[----:B------:R-:W-:Y:S01]  /*0ec0*/  @!P1 IMAD.MOV.U32 R25, RZ, RZ, RZ ;  /* 0x000000ffff199224 */ /* 0x000fe200078e00ff */
[----:B------:R-:W-:Y:S06]  /*0ed0*/  @!P1 BRA `(.L_x_99) ;  /* 0x0000000000bc9947 */ /* 0x000fec0003800000 */
[----:B------:R-:W0:Y:S01]  /*0ee0*/  LDC.64 R2, c[0x4][RZ] ;  /* 0x01000000ff027b82 */ /* 0x000e220000000a00 */
[----:B------:R-:W-:Y:S01]  /*0ef0*/  SHF.L.U32 R16, R9, 0x8, RZ ;  /* 0x0000000809107819 */ /* 0x000fe200000006ff */
[----:B------:R-:W-:Y:S01]  /*0f00*/  IMAD.MOV.U32 R24, RZ, RZ, RZ ;  /* 0x000000ffff187224 */ /* 0x000fe200078e00ff */
[----:B------:R-:W-:Y:S01]  /*0f10*/  UMOV UR4, URZ ;  /* 0x000000ff00047c82 */ /* 0x000fe20008000000 */
[----:B------:R-:W-:Y:S01]  /*0f20*/  IMAD.MOV.U32 R0, RZ, RZ, RZ ;  /* 0x000000ffff007224 */ /* 0x000fe200078e00ff */
[----:B------:R-:W-:-:S07]  /*0f30*/  LOP3.LUT R27, R16, 0x80000000, RZ, 0xfc, !PT ;  /* 0x80000000101b7812 */ /* 0x000fce00078efcff */
.L_x_100:
[----:B0-----:R-:W-:-:S06]  /*0f40*/  IMAD.WIDE.U32 R16, R0, 0x4, R2 ;  /* 0x0000000400107825 */ /* 0x001fcc00078e0002 */
[----:B------:R-:W2:Y:S01]  /*0f50*/  LDG.E.CONSTANT R16, desc[UR6][R16.64] ;  /* 0x0000000610107981 */ /* 0x000ea2000c1e9900 */
[C---:B-1----:R-:W-:Y:S02]  /*0f60*/  IMAD R25, R0.reuse, 0x4, R1 ;  /* 0x0000000400197824 */ /* 0x042fe400078e0201 */
[----:B------:R-:W-:-:S05]  /*0f70*/  VIADD R0, R0, 0x1 ;  /* 0x0000000100007836 */ /* 0x000fca0000000000 */
[----:B------:R-:W-:Y:S01]  /*0f80*/  ISETP.NE.AND P1, PT, R0, 0x6, PT ;  /* 0x000000060000780c */ /* 0x000fe20003f25270 */
[----:B--2---:R-:W-:-:S03]  /*0f90*/  IMAD.WIDE.U32 R18, R16, R27, RZ ;  /* 0x0000001b10127225 */ /* 0x004fc600078e00ff */
[----:B------:R-:W-:-:S04]  /*0fa0*/  IADD3 R18, P2, PT, R18, R24, RZ ;  /* 0x0000001812127210 */ /* 0x000fc80007f5e0ff */
[----:B------:R-:W-:Y:S01]  /*0fb0*/  IADD3.X R24, PT, PT, R19, UR4, RZ, P2, !PT ;  /* 0x0000000413187c10 */ /* 0x000fe200097fe4ff */
[----:B------:R1:W-:Y:S04]  /*0fc0*/  STL [R25], R18 ;  /* 0x0000001219007387 */ /* 0x0003e80000100800 */
[----:B------:R-:W-:Y:S05]  /*0fd0*/  @P1 BRA `(.L_x_100) ;  /* 0xfffffffc00d81947 */ /* 0x000fea000383ffff */
[----:B------:R-:W-:Y:S01]  /*0fe0*/  SHF.R.U32.HI R2, RZ, 0x17, R9 ;  /* 0x00000017ff027819 */ /* 0x000fe20000011609 */
[----:B------:R0:W-:Y:S03]  /*0ff0*/  STL [R1+0x18], R24 ;  /* 0x0000181801007387 */ /* 0x0001e60000100800 */
[C---:B------:R-:W-:Y:S02]  /*1000*/  LOP3.LUT R0, R2.reuse, 0xe0, RZ, 0xc0, !PT ;  /* 0x000000e002007812 */ /* 0x040fe400078ec0ff */
[----:B------:R-:W-:-:S03]  /*1010*/  LOP3.LUT P1, RZ, R2, 0x1f, RZ, 0xc0, !PT ;  /* 0x0000001f02ff7812 */ /* 0x000fc6000782c0ff */
[----:B------:R-:W-:-:S05]  /*1020*/  VIADD R0, R0, 0xffffff80 ;  /* 0xffffff8000007836 */ /* 0x000fca0000000000 */
[----:B------:R-:W-:-:S05]  /*1030*/  SHF.R.U32.HI R0, RZ, 0x5, R0 ;  /* 0x00000005ff007819 */ /* 0x000fca0000011600 */
[----:B------:R-:W-:-:S05]  /*1040*/  IMAD R17, R0, -0x4, R1 ;  /* 0xfffffffc00117824 */ /* 0x000fca00078e0201 */
[----:B-1----:R-:W2:Y:S04]  /*1050*/  LDL R18, [R17+0x18] ;  /* 0x0000180011127983 */ /* 0x002ea80000100800 */
[----:B------:R-:W2:Y:S04]  /*1060*/  LDL R3, [R17+0x14] ;  /* 0x0000140011037983 */ /* 0x000ea80000100800 */
[----:B------:R-:W3:Y:S01]  /*1070*/  @P1 LDL R0, [R17+0x10] ;  /* 0x0000100011001983 */ /* 0x000ee20000100800 */
[----:B------:R-:W-:Y:S01]  /*1080*/  LOP3.LUT R2, R2, 0x1f, RZ, 0xc0, !PT ;  /* 0x0000001f02027812 */ /* 0x000fe200078ec0ff */
[----:B------:R-:W-:Y:S01]  /*1090*/  UMOV UR4, 0x54442d19 ;  /* 0x54442d1900047882 */ /* 0x000fe20000000000 */
[----:B------:R-:W-:Y:S01]  /*10a0*/  UMOV UR5, 0x3bf921fb ;  /* 0x3bf921fb00057882 */ /* 0x000fe20000000000 */
[----:B------:R-:W-:-:S02]  /*10b0*/  ISETP.GE.AND P2, PT, R9, RZ, PT ;  /* 0x000000ff0900720c */ /* 0x000fc40003f46270 */
[-C--:B--2---:R-:W-:Y:S02]  /*10c0*/  @P1 SHF.L.W.U32.HI R18, R3, R2.reuse, R18 ;  /* 0x0000000203121219 */ /* 0x084fe40000010e12 */
[----:B---3--:R-:W-:Y:S02]  /*10d0*/  @P1 SHF.L.W.U32.HI R3, R0, R2, R3 ;  /* 0x0000000200031219 */ /* 0x008fe40000010e03 */
[--C-:B------:R-:W-:Y:S02]  /*10e0*/  SHF.R.U32.HI R25, RZ, 0x1e, R18.reuse ;  /* 0x0000001eff197819 */ /* 0x100fe40000011612 */
[C---:B------:R-:W-:Y:S01]  /*10f0*/  SHF.L.W.U32.HI R0, R3.reuse, 0x2, R18 ;  /* 0x0000000203007819 */ /* 0x040fe20000010e12 */
[----:B------:R-:W-:-:S03]  /*1100*/  IMAD.SHL.U32 R3, R3, 0x4, RZ ;  /* 0x0000000403037824 */ /* 0x000fc600078e00ff */
[----:B------:R-:W-:Y:S02]  /*1110*/  SHF.R.S32.HI R16, RZ, 0x1f, R0 ;  /* 0x0000001fff107819 */ /* 0x000fe40000011400 */
[----:B------:R-:W-:Y:S02]  /*1120*/  LEA.HI R25, R0, R25, RZ, 0x1 ;  /* 0x0000001900197211 */ /* 0x000fe400078f08ff */
[C---:B------:R-:W-:Y:S02]  /*1130*/  LOP3.LUT R2, R16.reuse, R3, RZ, 0x3c, !PT ;  /* 0x0000000310027212 */ /* 0x040fe400078e3cff */
[----:B------:R-:W-:Y:S02]  /*1140*/  LOP3.LUT R3, R16, R0, RZ, 0x3c, !PT ;  /* 0x0000000010037212 */ /* 0x000fe400078e3cff */
[----:B------:R-:W-:Y:S01]  /*1150*/  LOP3.LUT R9, R0, R9, RZ, 0x3c, !PT ;  /* 0x0000000900097212 */ /* 0x000fe200078e3cff */
[----:B------:R-:W-:-:S03]  /*1160*/  IMAD.MOV R0, RZ, RZ, -R25 ;  /* 0x000000ffff007224 */ /* 0x000fc600078e0a19 */
[----:B------:R-:W1:Y:S01]  /*1170*/  I2F.F64.S64 R2, R2 ;  /* 0x0000000200027312 */ /* 0x000e620000301c00 */
[----:B------:R-:W-:Y:S01]  /*1180*/  ISETP.GE.AND P1, PT, R9, RZ, PT ;  /* 0x000000ff0900720c */ /* 0x000fe20003f26270 */
[----:B------:R-:W-:Y:S01]  /*1190*/  @!P2 IMAD.MOV.U32 R25, RZ, RZ, R0 ;  /* 0x000000ffff19a224 */ /* 0x000fe200078e0000 */
[----:B-1----:R-:W-:-:S10]  /*11a0*/  DMUL R16, R2, UR4 ;  /* 0x0000000402107c28 */ /* 0x002fd40008000000 */
[----:B------:R-:W0:Y:S02]  /*11b0*/  F2F.F32.F64 R16, R16 ;  /* 0x0000001000107310 */ /* 0x000e240000301000 */
[----:B0-----:R-:W-:-:S07]  /*11c0*/  FSEL R24, -R16, R16, !P1 ;  /* 0x0000001010187208 */ /* 0x001fce0004800100 */
.L_x_99:
[----:B------:R-:W-:Y:S05]  /*11d0*/  BSYNC.RECONVERGENT B0 ;  /* 0x0000000000007941 */ /* 0x000fea0003800200 */
.L_x_98:
[----:B------:R-:W-:Y:S01]  /*11e0*/  FMUL R3, R24, R24 ;  /* 0x0000001818037220 */ /* 0x000fe20000400000 */
[C---:B------:R-:W-:Y:S01]  /*11f0*/  LOP3.LUT R0, R25.reuse, 0x1, RZ, 0xc0, !PT ;  /* 0x0000000119007812 */ /* 0x040fe200078ec0ff */
[----:B------:R-:W-:Y:S01]  /*1200*/  VIADD R12, R12, 0x80 ;  /* 0x000000800c0c7836 */ /* 0x000fe20000000000 */
[----:B------:R-:W-:Y:S01]  /*1210*/  LOP3.LUT P2, RZ, R25, 0x2, RZ, 0xc0, !PT ;  /* 0x0000000219ff7812 */ /* 0x000fe2000784c0ff */
[----:B------:R-:W-:Y:S01]  /*1220*/  FFMA R20, R3, R20, -0.0013887860113754868507 ;  /* 0xbab607ed03147423 */ /* 0x000fe20000000014 */
[----:B------:R-:W-:-:S04]  /*1230*/  ISETP.NE.U32.AND P1, PT, R0, 0x1, PT ;  /* 0x000000010000780c */ /* 0x000fc80003f25070 */
[----:B------:R-:W-:Y:S02]  /*1240*/  FSEL R22, R22, 0.041666727513074874878, P1 ;  /* 0x3d2aaabb16167808 */ /* 0x000fe40000800000 */
[----:B------:R-:W-:Y:S02]  /*1250*/  FSEL R20, R20, -0.00019574658654164522886, !P1 ;  /* 0xb94d415314147808 */ /* 0x000fe40004800000 */
[----:B------:R-:W-:Y:S02]  /*1260*/  FSEL R24, R24, 1, P1 ;  /* 0x3f80000018187808 */ /* 0x000fe40000800000 */
[----:B------:R-:W-:Y:S01]  /*1270*/  FSEL R23, -R23, -0.4999999701976776123, P1 ;  /* 0xbeffffff17177808 */ /* 0x000fe20000800100 */
[C---:B------:R-:W-:Y:S01]  /*1280*/  FFMA R20, R3.reuse, R20, R22 ;  /* 0x0000001403147223 */ /* 0x040fe20000000016 */
[----:B------:R-:W-:Y:S01]  /*1290*/  ISETP.GE.AND P1, PT, R12, R15, PT ;  /* 0x0000000f0c00720c */ /* 0x000fe20003f26270 */
[C---:B------:R-:W-:Y:S02]  /*12a0*/  FFMA R9, R3.reuse, R24, RZ ;  /* 0x0000001803097223 */ /* 0x040fe400000000ff */
[----:B------:R-:W-:-:S04]  /*12b0*/  FFMA R20, R3, R20, R23 ;  /* 0x0000001403147223 */ /* 0x000fc80000000017 */
[----:B------:R-:W-:-:S04]  /*12c0*/  FFMA R9, R9, R20, R24 ;  /* 0x0000001409097223 */ /* 0x000fc80000000018 */
[----:B------:R-:W-:-:S04]  /*12d0*/  @P2 FADD R9, RZ, -R9 ;  /* 0x80000009ff092221 */ /* 0x000fc80000000000 */
[-C--:B-----5:R-:W-:Y:S01]  /*12e0*/  FMUL R3, R8, R9.reuse ;  /* 0x0000000908037220 */ /* 0x0a0fe20000400000 */
[----:B------:R-:W-:-:S03]  /*12f0*/  FMUL R9, R10, R9 ;  /* 0x000000090a097220 */ /* 0x000fc60000400000 */
[-C--:B------:R-:W-:Y:S01]  /*1300*/  FFMA R3, R10, R21.reuse, -R3 ;  /* 0x000000150a037223 */ /* 0x080fe20000000803 */
[----:B------:R-:W-:-:S04]  /*1310*/  FFMA R9, R8, R21, R9 ;  /* 0x0000001508097223 */ /* 0x000fc80000000009 */
[----:B------:R0:W-:Y:S04]  /*1320*/  STG.E desc[UR6][R4.64], R3 ;  /* 0x0000000304007986 */ /* 0x0001e8000c101906 */
[----:B------:R0:W-:Y:S01]  /*1330*/  STG.E desc[UR6][R6.64], R9 ;  /* 0x0000000906007986 */ /* 0x0001e2000c101906 */
[----:B------:R-:W-:Y:S05]  /*1340*/  @!P1 BRA `(.L_x_101) ;  /* 0xffffffec00ec9947 */ /* 0x000fea000383ffff */
[----:B------:R-:W-:Y:S05]  /*1350*/  EXIT ;  /* 0x000000000000794d */ /* 0x000fea0003800000 */
        .weak           $__internal_3_$__cuda_sm20_rcp_rn_f32_slowpath
        .type           $__internal_3_$__cuda_sm20_rcp_rn_f32_slowpath,@function
        .size           $__internal_3_$__cuda_sm20_rcp_rn_f32_slowpath,($__internal_4_$__cuda_sm3x_div_rn_noftz_f32_slowpath - $__internal_3_$__cuda_sm20_rcp_rn_f32_slowpath)
$__internal_3_$__cuda_sm20_rcp_rn_f32_slowpath:
[----:B------:R-:W-:Y:S01]  /*1360*/  SHF.L.U32 R2, R0, 0x1, RZ ;  /* 0x0000000100027819 */ /* 0x000fe200000006ff */
[----:B------:R-:W-:Y:S03]  /*1370*/  BSSY.RECONVERGENT B1, `(.L_x_102) ;  /* 0x0000030000017945 */ /* 0x000fe60003800200 */
        /* <DEDUP_REMOVED lines=13> */
.L_x_103:
[----:B------:R-:W-:-:S05]  /*1450*/  VIADD R3, R2, 0xffffff03 ;  /* 0xffffff0302037836 */ /* 0x000fca0000000000 */
        /* <DEDUP_REMOVED lines=23> */
[----:B------:R-:W-:-:S05]  /*15d0*/  SEL R3, RZ, 0x1, !P1 ;  /* 0x00000001ff037807 */ /* 0x000fca0004800000 */
[----:B------:R-:W-:-:S05]  /*15e0*/  IMAD.MOV R3, RZ, RZ, -R3 ;  /* 0x000000ffff037224 */ /* 0x000fca00078e0a03 */
[----:B------:R-:W-:Y:S01]  /*15f0*/  ISETP.GE.AND P1, PT, R3, RZ, PT ;  /* 0x000000ff0300720c */ /* 0x000fe20003f26270 */
[----:B------:R-:W-:-:S05]  /*1600*/  VIADD R3, R2, 0xffffff04 ;  /* 0xffffff0402037836 */ /* 0x000fca0000000000 */
[----:B------:R-:W-:-:S07]  /*1610*/  SHF.R.U32.HI R3, RZ, R3, R18 ;  /* 0x00000003ff037219 */ /* 0x000fce0000011612 */
[----:B------:R-:W-:-:S04]  /*1620*/  @!P1 VIADD R3, R3, 0x1 ;  /* 0x0000000103039836 */ /* 0x000fc80000000000 */
[----:B------:R-:W-:-:S05]  /*1630*/  @!P2 IMAD.SHL.U32 R3, R3, 0x2, RZ ;  /* 0x000000020303a824 */ /* 0x000fca00078e00ff */
[----:B------:R-:W-:Y:S01]  /*1640*/  LOP3.LUT R3, R3, 0x80000000, R0, 0xf8, !PT ;  /* 0x8000000003037812 */ /* 0x000fe200078ef800 */
[----:B------:R-:W-:Y:S06]  /*1650*/  BRA `(.L_x_104) ;  /* 0x0000000000047947 */ /* 0x000fec0003800000 */
.L_x_105:
[----:B------:R0:W1:Y:S02]  /*1660*/  MUFU.RCP R3, R0 ;  /* 0x0000000000037308 */ /* 0x0000640000001000 */
.L_x_104:
[----:B------:R-:W-:Y:S05]  /*1670*/  BSYNC.RECONVERGENT B1 ;  /* 0x0000000000017941 */ /* 0x000fea0003800200 */
.L_x_102:
[----:B------:R-:W-:-:S04]  /*1680*/  IMAD.MOV.U32 R17, RZ, RZ, 0x0 ;  /* 0x00000000ff117424 */ /* 0x000fc800078e00ff */
[----:B01----:R-:W-:Y:S05]  /*1690*/  RET.REL.NODEC R16 `(_Z12rope_forwardPffiiii) ;  /* 0xffffffe810587950 */ /* 0x003fea0003c3ffff */
        .weak           $__internal_4_$__cuda_sm3x_div_rn_noftz_f32_slowpath
        .type           $__internal_4_$__cuda_sm3x_div_rn_noftz_f32_slowpath,@function
        .size           $__internal_4_$__cuda_sm3x_div_rn_noftz_f32_slowpath,(.L_x_165 - $__internal_4_$__cuda_sm3x_div_rn_noftz_f32_slowpath)
$__internal_4_$__cuda_sm3x_div_rn_noftz_f32_slowpath:
[----:B------:R-:W-:Y:S01]  /*16a0*/  SHF.R.U32.HI R9, RZ, 0x17, R17 ;  /* 0x00000017ff097819 */ /* 0x000fe20000011611 */
[----:B------:R-:W-:Y:S01]  /*16b0*/  BSSY.RECONVERGENT B1, `(.L_x_106) ;  /* 0x0000064000017945 */ /* 0x000fe20003800200 */
[--C-:B------:R-:W-:Y:S01]  /*16c0*/  SHF.R.U32.HI R3, RZ, 0x17, R0.reuse ;  /* 0x00000017ff037819 */ /* 0x100fe20000011600 */
[----:B------:R-:W-:Y:S01]  /*16d0*/  IMAD.MOV.U32 R18, RZ, RZ, R0 ;  /* 0x000000ffff127224 */ /* 0x000fe200078e0000 */
[----:B------:R-:W-:Y:S02]  /*16e0*/  LOP3.LUT R9, R9, 0xff, RZ, 0xc0, !PT ;  /* 0x000000ff09097812 */ /* 0x000fe400078ec0ff */
[----:B------:R-:W-:Y:S02]  /*16f0*/  LOP3.LUT R20, R3, 0xff, RZ, 0xc0, !PT ;  /* 0x000000ff03147812 */ /* 0x000fe400078ec0ff */
[----:B------:R-:W-:-:S03]  /*1700*/  IADD3 R19, PT, PT, R9, -0x1, RZ ;  /* 0xffffffff09137810 */ /* 0x000fc60007ffe0ff */
[----:B------:R-:W-:Y:S01]  /*1710*/  VIADD R21, R20, 0xffffffff ;  /* 0xffffffff14157836 */ /* 0x000fe20000000000 */
[----:B------:R-:W-:-:S04]  /*1720*/  ISETP.GT.U32.AND P1, PT, R19, 0xfd, PT ;  /* 0x000000fd1300780c */ /* 0x000fc80003f24070 */
[----:B------:R-:W-:-:S13]  /*1730*/  ISETP.GT.U32.OR P1, PT, R21, 0xfd, P1 ;  /* 0x000000fd1500780c */ /* 0x000fda0000f24470 */
[----:B------:R-:W-:Y:S01]  /*1740*/  @!P1 IMAD.MOV.U32 R16, RZ, RZ, RZ ;  /* 0x000000ffff109224 */ /* 0x000fe200078e00ff */
[----:B------:R-:W-:Y:S06]  /*1750*/  @!P1 BRA `(.L_x_107) ;  /* 0x0000000000609947 */ /* 0x000fec0003800000 */
[----:B------:R-:W-:Y:S01]  /*1760*/  FSETP.GTU.FTZ.AND P1, PT, |R0|, +INF , PT ;  /* 0x7f8000000000780b */ /* 0x000fe20003f3c200 */
[----:B------:R-:W-:Y:S01]  /*1770*/  IMAD.MOV.U32 R3, RZ, RZ, R17 ;  /* 0x000000ffff037224 */ /* 0x000fe200078e0011 */
[----:B------:R-:W-:-:S04]  /*1780*/  FSETP.GTU.FTZ.AND P2, PT, |R17|, +INF , PT ;  /* 0x7f8000001100780b */ /* 0x000fc80003f5c200 */
[----:B------:R-:W-:-:S13]  /*1790*/  PLOP3.LUT P1, PT, P1, P2, PT, 0xf8, 0x8f ;  /* 0x00000000008f781c */ /* 0x000fda0000f25f70 */
[----:B------:R-:W-:Y:S05]  /*17a0*/  @P1 BRA `(.L_x_108) ;  /* 0x00000004004c1947 */ /* 0x000fea0003800000 */
[----:B------:R-:W-:-:S13]  /*17b0*/  LOP3.LUT P1, RZ, R17, 0x7fffffff, R18, 0xc8, !PT ;  /* 0x7fffffff11ff7812 */ /* 0x000fda000782c812 */
[----:B------:R-:W-:Y:S05]  /*17c0*/  @!P1 BRA `(.L_x_109) ;  /* 0x00000004003c9947 */ /* 0x000fea0003800000 */
[C---:B------:R-:W-:Y:S02]  /*17d0*/  FSETP.NEU.FTZ.AND P3, PT, |R0|.reuse, +INF , PT ;  /* 0x7f8000000000780b */ /* 0x040fe40003f7d200 */
        /* <DEDUP_REMOVED lines=11> */
[----:B------:R-:W-:Y:S02]  /*1890*/  @P1 IMAD.MOV.U32 R16, RZ, RZ, RZ ;  /* 0x000000ffff101224 */ /* 0x000fe400078e00ff */
[----:B------:R-:W-:Y:S01]  /*18a0*/  @!P1 FFMA R18, R0, 1.84467440737095516160e+19, RZ ;  /* 0x5f80000000129823 */ /* 0x000fe200000000ff */
[----:B------:R-:W-:Y:S02]  /*18b0*/  @!P1 IMAD.MOV.U32 R16, RZ, RZ, -0x40 ;  /* 0xffffffc0ff109424 */ /* 0x000fe400078e00ff */
[----:B------:R-:W-:Y:S02]  /*18c0*/  @!P2 FFMA R17, R3, 1.84467440737095516160e+19, RZ ;  /* 0x5f8000000311a823 */ /* 0x000fe400000000ff */
[----:B------:R-:W-:-:S07]  /*18d0*/  @!P2 VIADD R16, R16, 0x40 ;  /* 0x000000401010a836 */ /* 0x000fce0000000000 */
.L_x_107:
[----:B------:R-:W-:Y:S01]  /*18e0*/  LEA R0, R9, 0xc0800000, 0x17 ;  /* 0xc080000009007811 */ /* 0x000fe200078eb8ff */
[----:B------:R-:W-:Y:S04]  /*18f0*/  BSSY.RECONVERGENT B2, `(.L_x_112) ;  /* 0x0000036000027945 */ /* 0x000fe80003800200 */
[----:B------:R-:W-:Y:S02]  /*1900*/  IMAD.IADD R19, R17, 0x1, -R0 ;  /* 0x0000000111137824 */ /* 0x000fe400078e0a00 */
[----:B------:R-:W-:Y:S02]  /*1910*/  VIADD R17, R20, 0xffffff81 ;  /* 0xffffff8114117836 */ /* 0x000fe40000000000 */
[----:B------:R-:W0:Y:S01]  /*1920*/  MUFU.RCP R3, R19 ;  /* 0x0000001300037308 */ /* 0x000e220000001000 */
[----:B------:R-:W-:Y:S01]  /*1930*/  FADD.FTZ R21, -R19, -RZ ;  /* 0x800000ff13157221 */ /* 0x000fe20000010100 */
[C---:B------:R-:W-:Y:S01]  /*1940*/  IMAD R0, R17.reuse, -0x800000, R18 ;  /* 0xff80000011007824 */ /* 0x040fe200078e0212 */
[----:B------:R-:W-:-:S04]  /*1950*/  IADD3 R17, PT, PT, R17, 0x7f, -R9 ;  /* 0x0000007f11117810 */ /* 0x000fc80007ffe809 */
[----:B------:R-:W-:Y:S01]  /*1960*/  IADD3 R17, PT, PT, R17, R16, RZ ;  /* 0x0000001011117210 */ /* 0x000fe20007ffe0ff */
[----:B0-----:R-:W-:-:S04]  /*1970*/  FFMA R20, R3, R21, 1 ;  /* 0x3f80000003147423 */ /* 0x001fc80000000015 */
        /* <DEDUP_REMOVED lines=8> */
[----:B------:R-:W-:-:S04]  /*1a00*/  IMAD.IADD R19, R9, 0x1, R17 ;  /* 0x0000000109137824 */ /* 0x000fc800078e0211 */
[----:B------:R-:W-:-:S05]  /*1a10*/  VIADD R9, R19, 0xffffffff ;  /* 0xffffffff13097836 */ /* 0x000fca0000000000 */
        /* <DEDUP_REMOVED lines=10> */
[----:B------:R-:W-:Y:S01]  /*1ac0*/  IMAD.MOV R17, RZ, RZ, -R19 ;  /* 0x000000ffff117224 */ /* 0x000fe200078e0a13 */
[C---:B------:R-:W-:Y:S02]  /*1ad0*/  ISETP.NE.AND P3, PT, R19.reuse, RZ, PT ;  /* 0x000000ff1300720c */ /* 0x040fe40003f65270 */
[----:B------:R-:W-:Y:S02]  /*1ae0*/  ISETP.NE.AND P2, PT, R19, RZ, PT ;  /* 0x000000ff1300720c */ /* 0x000fe40003f45270 */
[----:B------:R-:W-:Y:S01]  /*1af0*/  LOP3.LUT R16, R9, 0x7fffff, RZ, 0xc0, !PT ;  /* 0x007fffff09107812 */ /* 0x000fe200078ec0ff */
[CCC-:B------:R-:W-:Y:S01]  /*1b00*/  FFMA.RP R9, R3.reuse, R21.reuse, R18.reuse ;  /* 0x0000001503097223 */ /* 0x1c0fe20000008012 */
[----:B------:R-:W-:Y:S01]  /*1b10*/  FFMA.RM R18, R3, R21, R18 ;  /* 0x0000001503127223 */ /* 0x000fe20000004012 */
[----:B------:R-:W-:Y:S01]  /*1b20*/  VIADD R3, R19, 0x20 ;  /* 0x0000002013037836 */ /* 0x000fe20000000000 */
[----:B------:R-:W-:-:S03]  /*1b30*/  LOP3.LUT R16, R16, 0x800000, RZ, 0xfc, !PT ;  /* 0x0080000010107812 */ /* 0x000fc600078efcff */
[----:B------:R-:W-:Y:S02]  /*1b40*/  FSETP.NEU.FTZ.AND P1, PT, R9, R18, PT ;  /* 0x000000120900720b */ /* 0x000fe40003f3d000 */
[----:B------:R-:W-:Y:S02]  /*1b50*/  SHF.L.U32 R3, R16, R3, RZ ;  /* 0x0000000310037219 */ /* 0x000fe400000006ff */
[----:B------:R-:W-:Y:S02]  /*1b60*/  SEL R9, R17, RZ, P3 ;  /* 0x000000ff11097207 */ /* 0x000fe40001800000 */
[----:B------:R-:W-:Y:S02]  /*1b70*/  ISETP.NE.AND P2, PT, R3, RZ, P2 ;  /* 0x000000ff0300720c */ /* 0x000fe40001745270 */
[----:B------:R-:W-:Y:S02]  /*1b80*/  SHF.R.U32.HI R9, RZ, R9, R16 ;  /* 0x00000009ff097219 */ /* 0x000fe40000011610 */
[----:B------:R-:W-:-:S02]  /*1b90*/  PLOP3.LUT P1, PT, P1, P2, PT, 0xf8, 0x8f ;  /* 0x00000000008f781c */ /* 0x000fc40000f25f70 */
[----:B------:R-:W-:Y:S02]  /*1ba0*/  SHF.R.U32.HI R16, RZ, 0x1, R9 ;  /* 0x00000001ff107819 */ /* 0x000fe40000011609 */
[----:B------:R-:W-:-:S04]  /*1bb0*/  SEL R3, RZ, 0x1, !P1 ;  /* 0x00000001ff037807 */ /* 0x000fc80004800000 */
[----:B------:R-:W-:-:S04]  /*1bc0*/  LOP3.LUT R18, R3, 0x1, R16, 0xf8, !PT ;  /* 0x0000000103127812 */ /* 0x000fc800078ef810 */
[----:B------:R-:W-:-:S05]  /*1bd0*/  LOP3.LUT R9, R18, R9, RZ, 0xc0, !PT ;  /* 0x0000000912097212 */ /* 0x000fca00078ec0ff */
[----:B------:R-:W-:-:S05]  /*1be0*/  IMAD.IADD R9, R16, 0x1, R9 ;  /* 0x0000000110097824 */ /* 0x000fca00078e0209 */
[----:B------:R-:W-:Y:S01]  /*1bf0*/  LOP3.LUT R0, R9, R0, RZ, 0xfc, !PT ;  /* 0x0000000009007212 */ /* 0x000fe200078efcff */
[----:B------:R-:W-:Y:S06]  /*1c00*/  BRA `(.L_x_115) ;  /* 0x0000000000107947 */ /* 0x000fec0003800000 */
.L_x_114:
[----:B------:R-:W-:-:S04]  /*1c10*/  LOP3.LUT R0, R0, 0x80000000, RZ, 0xc0, !PT ;  /* 0x8000000000007812 */ /* 0x000fc800078ec0ff */
[----:B------:R-:W-:Y:S01]  /*1c20*/  LOP3.LUT R0, R0, 0x7f800000, RZ, 0xfc, !PT ;  /* 0x7f80000000007812 */ /* 0x000fe200078efcff */
[----:B------:R-:W-:Y:S06]  /*1c30*/  BRA `(.L_x_115) ;  /* 0x0000000000047947 */ /* 0x000fec0003800000 */
.L_x_113:
[----:B------:R-:W-:-:S07]  /*1c40*/  IMAD R0, R17, 0x800000, R0 ;  /* 0x0080000011007824 */ /* 0x000fce00078e0200 */
.L_x_115:
[----:B------:R-:W-:Y:S05]  /*1c50*/  BSYNC.RECONVERGENT B2 ;  /* 0x0000000000027941 */ /* 0x000fea0003800200 */
.L_x_112:
[----:B------:R-:W-:Y:S05]  /*1c60*/  BRA `(.L_x_116) ;  /* 0x0000000000207947 */ /* 0x000fea0003800000 */
.L_x_111:
[----:B------:R-:W-:-:S04]  /*1c70*/  LOP3.LUT R0, R17, 0x80000000, R18, 0x48, !PT ;  /* 0x8000000011007812 */ /* 0x000fc800078e4812 */
[----:B------:R-:W-:Y:S01]  /*1c80*/  LOP3.LUT R0, R0, 0x7f800000, RZ, 0xfc, !PT ;  /* 0x7f80000000007812 */ /* 0x000fe200078efcff */
[----:B------:R-:W-:Y:S06]  /*1c90*/  BRA `(.L_x_116) ;  /* 0x0000000000147947 */ /* 0x000fec0003800000 */
.L_x_110:
[----:B------:R-:W-:Y:S01]  /*1ca0*/  LOP3.LUT R0, R17, 0x80000000, R18, 0x48, !PT ;  /* 0x8000000011007812 */ /* 0x000fe200078e4812 */
[----:B------:R-:W-:Y:S06]  /*1cb0*/  BRA `(.L_x_116) ;  /* 0x00000000000c7947 */ /* 0x000fec0003800000 */
.L_x_109:
[----:B------:R-:W0:Y:S01]  /*1cc0*/  MUFU.RSQ R0, -QNAN ;  /* 0xffc0000000007908 */ /* 0x000e220000001400 */
[----:B------:R-:W-:Y:S05]  /*1cd0*/  BRA `(.L_x_116) ;  /* 0x0000000000047947 */ /* 0x000fea0003800000 */
.L_x_108:
[----:B------:R-:W-:-:S07]  /*1ce0*/  FADD.FTZ R0, R0, R3 ;  /* 0x0000000300007221 */ /* 0x000fce0000010000 */
.L_x_116:
[----:B------:R-:W-:Y:S05]  /*1cf0*/  BSYNC.RECONVERGENT B1 ;  /* 0x0000000000017941 */ /* 0x000fea0003800200 */
.L_x_106:
[----:B------:R-:W-:-:S04]  /*1d00*/  IMAD.MOV.U32 R3, RZ, RZ, 0x0 ;  /* 0x00000000ff037424 */ /* 0x000fc800078e00ff */
[----:B0-----:R-:W-:Y:S05]  /*1d10*/  RET.REL.NODEC R2 `(_Z12rope_forwardPffiiii) ;  /* 0xffffffe002b87950 */ /* 0x001fea0003c3ffff */
.L_x_117:
        /* <DEDUP_REMOVED lines=14> */
.L_x_165:


//--------------------- .text._Z14linear_forwardPfS_P6__halfS1_iii --------------------------
	.section	.text._Z14linear_forwardPfS_P6__halfS1_iii,"ax",@progbits
	.align	128
        .global         _Z14linear_forwardPfS_P6__halfS1_iii
        .type           _Z14linear_forwardPfS_P6__halfS1_iii,@function
        .size           _Z14linear_forwardPfS_P6__halfS1_iii,(.L_x_173 - _Z14linear_forwardPfS_P6__halfS1_iii)
        .other          _Z14linear_forwardPfS_P6__halfS1_iii,@"STO_CUDA_ENTRY STV_DEFAULT"
_Z14linear_forwardPfS_P6__halfS1_iii:
.text._Z14linear_forwardPfS_P6__halfS1_iii:
[----:B------:R-:W-:Y:S01]  /*0000*/  LDC R1, c[0x0][0x37c] ;  /* 0x0000df00ff017b82 */ /* 0x000fe20000000800 */
[----:B------:R-:W0:Y:S01]  /*0010*/  LDCU UR5, c[0x0][0x3a4] ;  /* 0x00007480ff0577ac */ /* 0x000e220008000800 */
[----:B------:R-:W1:Y:S01]  /*0020*/  S2R R0, SR_CTAID.Y ;  /* 0x0000000000007919 */ /* 0x000e620000002600 */
[----:B------:R-:W2:Y:S01]  /*0030*/  LDCU.64 UR10, c[0x0][0x358] ;  /* 0x00006b00ff0a77ac */ /* 0x000ea20008000a00 */
[----:B------:R-:W1:Y:S01]  /*0040*/  S2R R3, SR_TID.Y ;  /* 0x0000000000037919 */ /* 0x000e620000002200 */
[----:B------:R-:W3:Y:S01]  /*0050*/  S2R R17, SR_TID.X ;  /* 0x0000000000117919 */ /* 0x000ee20000002100 */
[----:B0-----:R-:W-:-:S04]  /*0060*/  USHF.R.S32.HI UR4, URZ, 0x1f, UR5 ;  /* 0x0000001fff047899 */ /* 0x001fc80008011405 */
[----:B------:R-:W-:-:S04]  /*0070*/  ULEA.HI UR4, UR4, UR5, URZ, 0x5 ;  /* 0x0000000504047291 */ /* 0x000fc8000f8f28ff */
[----:B------:R-:W-:-:S04]  /*0080*/  USHF.R.S32.HI UR4, URZ, 0x8, UR4 ;  /* 0x00000008ff047899 */ /* 0x000fc80008011404 */
[----:B------:R-:W-:Y:S01]  /*0090*/  UISETP.GE.AND UP0, UPT, UR4, 0x1, UPT ;  /* 0x000000010400788c */ /* 0x000fe2000bf06270 */
[----:B-1----:R-:W-:Y:S01]  /*00a0*/  LEA R0, R0, R3, 0x2 ;  /* 0x0000000300007211 */ /* 0x002fe200078e10ff */
[----:B------:R-:W-:Y:S01]  /*00b0*/  HFMA2 R3, -RZ, RZ, 0, 0 ;  /* 0x00000000ff037431 */ /* 0x000fe200000001ff */
[----:B---3--:R-:W-:-:S06]  /*00c0*/  LOP3.LUT R17, R17, 0x1f, RZ, 0xc0, !PT ;  /* 0x0000001f11117812 */ /* 0x008fcc00078ec0ff */
[----:B--2---:R-:W-:Y:S05]  /*00d0*/  BRA.U !UP0, `(.L_x_118) ;  /* 0x0000000d085c7547 */ /* 0x004fea000b800000 */
[----:B------:R-:W0:Y:S01]  /*00e0*/  LDC.64 R18, c[0x0][0x390] ;  /* 0x0000e400ff127b82 */ /* 0x000e220000000a00 */
[----:B------:R-:W-:Y:S01]  /*00f0*/  UISETP.GE.U32.AND UP0, UPT, UR4, 0x4, UPT ;  /* 0x000000040400788c */ /* 0x000fe2000bf06070 */
[----:B------:R-:W-:Y:S01]  /*0100*/  IMAD R3, R0, UR5, RZ ;  /* 0x0000000500037c24 */ /* 0x000fe2000f8e02ff */
[----:B------:R-:W-:-:S03]  /*0110*/  USHF.R.S32.HI UR7, URZ, 0x3, UR5 ;  /* 0x00000003ff077899 */ /* 0x000fc60008011405 */
[----:B0-----:R-:W-:Y:S01]  /*0120*/  IMAD.WIDE R18, R3, 0x2, R18 ;  /* 0x0000000203127825 */ /* 0x001fe200078e0212 */
[----:B------:R-:W-:-:S03]  /*0130*/  CS2R R2, SRZ ;  /* 0x0000000000027805 */ /* 0x000fc6000001ff00 */
[----:B------:R-:W-:Y:S05]  /*0140*/  BRA.U !UP0, `(.L_x_119) ;  /* 0x0000000508c47547 */ /* 0x000fea000b800000 */
[----:B------:R-:W0:Y:S01]  /*0150*/  LDC.64 R22, c[0x0][0x388] ;  /* 0x0000e200ff167b82 */ /* 0x000e220000000a00 */
[----:B------:R-:W-:Y:S01]  /*0160*/  ULOP3.LUT UR5, UR4, 0x7ffffffc, URZ, 0xc0, !UPT ;  /* 0x7ffffffc04057892 */ /* 0x000fe2000f8ec0ff */
[----:B------:R-:W-:Y:S01]  /*0170*/  HFMA2 R16, -RZ, RZ, 0, 0 ;  /* 0x00000000ff107431 */ /* 0x000fe200000001ff */
[----:B------:R-:W-:-:S04]  /*0180*/  MOV R3, RZ ;  /* 0x000000ff00037202 */ /* 0x000fc80000000f00 */
[----:B------:R-:W-:-:S07]  /*0190*/  MOV R2, UR5 ;  /* 0x0000000500027c02 */ /* 0x000fce0008000f00 */
.L_x_128:
[----:B------:R-:W-:Y:S01]  /*01a0*/  LEA R21, R16, R17, 0x5 ;  /* 0x0000001110157211 */ /* 0x000fe200078e28ff */
[----:B------:R-:W-:Y:S03]  /*01b0*/  BSSY.RECONVERGENT B0, `(.L_x_120) ;  /* 0x0000019000007945 */ /* 0x000fe60003800200 */
[C---:B------:R-:W-:Y:S01]  /*01c0*/  ISETP.GE.AND P0, PT, R21.reuse, UR7, PT ;  /* 0x0000000715007c0c */ /* 0x040fe2000bf06270 */
[----:B------:R-:W-:-:S12]  /*01d0*/  IMAD.WIDE.U32 R24, R21, 0x10, R18 ;  /* 0x0000001015187825 */ /* 0x000fd800078e0012 */
[----:B------:R-:W-:Y:S05]  /*01e0*/  @P0 BRA `(.L_x_121) ;  /* 0x0000000000540947 */ /* 0x000fea0003800000 */
[----:B------:R-:W-:Y:S01]  /*01f0*/  SHF.L.U32 R27, R21, 0x1, RZ ;  /* 0x00000001151b7819 */ /* 0x000fe200000006ff */
[----:B------:R-:W2:Y:S04]  /*0200*/  LDG.E.128 R4, desc[UR10][R24.64] ;  /* 0x0000000a18047981 */ /* 0x000ea8000c1e1d00 */
[----:B0-----:R-:W-:-:S05]  /*0210*/  IMAD.WIDE.U32 R26, R27, 0x10, R22 ;  /* 0x000000101b1a7825 */ /* 0x001fca00078e0016 */
[----:B------:R-:W3:Y:S04]  /*0220*/  LDG.E.128 R8, desc[UR10][R26.64] ;  /* 0x0000000a1a087981 */ /* 0x000ee8000c1e1d00 */
[----:B------:R-:W4:Y:S01]  /*0230*/  LDG.E.128 R12, desc[UR10][R26.64+0x10] ;  /* 0x0000100a1a0c7981 */ /* 0x000f22000c1e1d00 */
[--C-:B--2---:R-:W-:Y:S02]  /*0240*/  HADD2.F32 R20, -RZ, R4.reuse.H0_H0 ;  /* 0x20000004ff147230 */ /* 0x104fe40000004100 */
[----:B------:R-:W-:-:S03]  /*0250*/  HADD2.F32 R4, -RZ, R4.H1_H1 ;  /* 0x30000004ff047230 */ /* 0x000fc60000004100 */
[----:B---3--:R-:W-:Y:S01]  /*0260*/  FFMA R8, R8, R20, R3 ;  /* 0x0000001408087223 */ /* 0x008fe20000000003 */
[--C-:B------:R-:W-:Y:S02]  /*0270*/  HADD2.F32 R3, -RZ, R5.reuse.H0_H0 ;  /* 0x20000005ff037230 */ /* 0x100fe40000004100 */
[----:B------:R-:W-:Y:S02]  /*0280*/  HADD2.F32 R5, -RZ, R5.H1_H1 ;  /* 0x30000005ff057230 */ /* 0x000fe40000004100 */
[----:B------:R-:W-:-:S04]  /*0290*/  FFMA R9, R9, R4, R8 ;  /* 0x0000000409097223 */ /* 0x000fc80000000008 */
[----:B------:R-:W-:Y:S01]  /*02a0*/  FFMA R10, R10, R3, R9 ;  /* 0x000000030a0a7223 */ /* 0x000fe20000000009 */
[--C-:B------:R-:W-:Y:S02]  /*02b0*/  HADD2.F32 R3, -RZ, R6.reuse.H0_H0 ;  /* 0x20000006ff037230 */ /* 0x100fe40000004100 */
[----:B------:R-:W-:Y:S02]  /*02c0*/  HADD2.F32 R6, -RZ, R6.H1_H1 ;  /* 0x30000006ff067230 */ /* 0x000fe40000004100 */
[----:B------:R-:W-:-:S04]  /*02d0*/  FFMA R5, R11, R5, R10 ;  /* 0x000000050b057223 */ /* 0x000fc8000000000a */
[----:B----4-:R-:W-:Y:S01]  /*02e0*/  FFMA R12, R12, R3, R5 ;  /* 0x000000030c0c7223 */ /* 0x010fe20000000005 */
[--C-:B------:R-:W-:Y:S02]  /*02f0*/  HADD2.F32 R3, -RZ, R7.reuse.H0_H0 ;  /* 0x20000007ff037230 */ /* 0x100fe40000004100 */
[----:B------:R-:W-:Y:S02]  /*0300*/  HADD2.F32 R7, -RZ, R7.H1_H1 ;  /* 0x30000007ff077230 */ /* 0x000fe40000004100 */
[----:B------:R-:W-:-:S04]  /*0310*/  FFMA R13, R13, R6, R12 ;  /* 0x000000060d0d7223 */ /* 0x000fc8000000000c */
[----:B------:R-:W-:-:S04]  /*0320*/  FFMA R14, R14, R3, R13 ;  /* 0x000000030e0e7223 */ /* 0x000fc8000000000d */
[----:B------:R-:W-:-:S07]  /*0330*/  FFMA R3, R15, R7, R14 ;  /* 0x000000070f037223 */ /* 0x000fce000000000e */
.L_x_121:
[----:B------:R-:W-:Y:S05]  /*0340*/  BSYNC.RECONVERGENT B0 ;  /* 0x0000000000007941 */ /* 0x000fea0003800200 */
.L_x_120:
[----:B------:R-:W-:Y:S01]  /*0350*/  IADD3 R27, PT, PT, R21, 0x20, RZ ;  /* 0x00000020151b7810 */ /* 0x000fe20007ffe0ff */
[----:B------:R-:W-:Y:S01]  /*0360*/  BSSY.RECONVERGENT B0, `(.L_x_122) ;  /* 0x0000019000007945 */ /* 0x000fe20003800200 */
[----:B------:R-:W-:Y:S02]  /*0370*/  IADD3 R16, PT, PT, R16, 0x4, RZ ;  /* 0x0000000410107810 */ /* 0x000fe40007ffe0ff */
[----:B------:R-:W-:-:S13]  /*0380*/  ISETP.GE.AND P0, PT, R27, UR7, PT ;  /* 0x000000071b007c0c */ /* 0x000fda000bf06270 */
        /* <DEDUP_REMOVED lines=22> */
.L_x_123:
[----:B------:R-:W-:Y:S05]  /*04f0*/  BSYNC.RECONVERGENT B0 ;  /* 0x0000000000007941 */ /* 0x000fea0003800200 */
.L_x_122:
[C---:B------:R-:W-:Y:S01]  /*0500*/  IADD3 R27, PT, PT, R21.reuse, 0x40, RZ ;  /* 0x00000040151b7810 */ /* 0x040fe20007ffe0ff */
[----:B------:R-:W-:Y:S01]  /*0510*/  BSSY.RECONVERGENT B0, `(.L_x_124) ;  /* 0x000001b000007945 */ /* 0x000fe20003800200 */
[----:B------:R-:W-:Y:S02]  /*0520*/  IADD3 R21, PT, PT, R21, 0x60, RZ ;  /* 0x0000006015157810 */ /* 0x000fe40007ffe0ff */
[----:B------:R-:W-:Y:S02]  /*0530*/  ISETP.GE.AND P0, PT, R27, UR7, PT ;  /* 0x000000071b007c0c */ /* 0x000fe4000bf06270 */
[----:B------:R-:W-:Y:S02]  /*0540*/  ISETP.NE.AND P2, PT, R16, R2, PT ;  /* 0x000000021000720c */ /* 0x000fe40003f45270 */
[----:B------:R-:W-:-:S09]  /*0550*/  ISETP.GE.AND P1, PT, R21, UR7, PT ;  /* 0x0000000715007c0c */ /* 0x000fd2000bf26270 */
        /* <DEDUP_REMOVED lines=22> */
.L_x_125:
[----:B------:R-:W-:Y:S05]  /*06c0*/  BSYNC.RECONVERGENT B0 ;  /* 0x0000000000007941 */ /* 0x000fea0003800200 */
.L_x_124:
[----:B------:R-:W-:Y:S04]  /*06d0*/  BSSY.RECONVERGENT B0, `(.L_x_126) ;  /* 0x0000017000007945 */ /* 0x000fe80003800200 */
        /* <DEDUP_REMOVED lines=22> */
.L_x_127:
[----:B------:R-:W-:Y:S05]  /*0840*/  BSYNC.RECONVERGENT B0 ;  /* 0x0000000000007941 */ /* 0x000fea0003800200 */
.L_x_126:
[----:B------:R-:W-:Y:S05]  /*0850*/  @P2 BRA `(.L_x_128) ;  /* 0xfffffff800502947 */ /* 0x000fea000383ffff */
.L_x_119:
[----:B------:R-:W-:-:S09]  /*0860*/  ULOP3.LUT UP0, UR8, UR4, 0x3, URZ, 0xc0, !UPT ;  /* 0x0000000304087892 */ /* 0x000fd2000f80c0ff */
[----:B------:R-:W-:Y:S05]  /*0870*/  BRA.U !UP0, `(.L_x_118) ;  /* 0x0000000508747547 */ /* 0x000fea000b800000 */
[----:B------:R-:W1:Y:S01]  /*0880*/  LDCU UR5, c[0x0][0x3a4] ;  /* 0x00007480ff0577ac */ /* 0x000e620008000800 */
[----:B------:R-:W-:Y:S02]  /*0890*/  UISETP.NE.AND UP0, UPT, UR8, 0x1, UPT ;  /* 0x000000010800788c */ /* 0x000fe4000bf05270 */
[----:B-1----:R-:W-:-:S04]  /*08a0*/  USHF.R.S32.HI UR6, URZ, 0x1f, UR5 ;  /* 0x0000001fff067899 */ /* 0x002fc80008011405 */
[----:B------:R-:W-:-:S04]  /*08b0*/  ULEA.HI UR5, UR6, UR5, URZ, 0x5 ;  /* 0x0000000506057291 */ /* 0x000fc8000f8f28ff */
[----:B------:R-:W-:Y:S01]  /*08c0*/  USHF.R.S32.HI UR5, URZ, 0x5, UR5 ;  /* 0x00000005ff057899 */ /* 0x000fe20008011405 */
[----:B------:R-:W-:Y:S11]  /*08d0*/  BRA.U !UP0, `(.L_x_129) ;  /* 0x0000000108e47547 */ /* 0x000ff6000b800000 */
[----:B------:R-:W-:Y:S01]  /*08e0*/  LEA R5, R2, R17, 0x5 ;  /* 0x0000001102057211 */ /* 0x000fe200078e28ff */
[----:B------:R-:W-:Y:S03]  /*08f0*/  BSSY.RECONVERGENT B0, `(.L_x_130) ;  /* 0x000001c000007945 */ /* 0x000fe60003800200 */
[C---:B------:R-:W-:Y:S02]  /*0900*/  ISETP.GE.AND P0, PT, R5.reuse, UR7, PT ;  /* 0x0000000705007c0c */ /* 0x040fe4000bf06270 */
[----:B------:R-:W-:-:S04]  /*0910*/  IADD3 R21, PT, PT, R5, 0x20, RZ ;  /* 0x0000002005157810 */ /* 0x000fc80007ffe0ff */
[----:B------:R-:W-:-:S07]  /*0920*/  ISETP.GE.AND P1, PT, R21, UR7, PT ;  /* 0x0000000715007c0c */ /* 0x000fce000bf26270 */
[----:B------:R-:W-:Y:S06]  /*0930*/  @P0 BRA `(.L_x_131) ;  /* 0x00000000005c0947 */ /* 0x000fec0003800000 */
[----:B0-----:R-:W0:Y:S01]  /*0940*/  LDC.64 R22, c[0x0][0x388] ;  /* 0x0000e200ff167b82 */ /* 0x001e220000000a00 */
[C---:B------:R-:W-:Y:S01]  /*0950*/  SHF.L.U32 R7, R5.reuse, 0x1, RZ ;  /* 0x0000000105077819 */ /* 0x040fe200000006ff */
[----:B------:R-:W-:-:S04]  /*0960*/  IMAD.WIDE.U32 R4, R5, 0x10, R18 ;  /* 0x0000001005047825 */ /* 0x000fc800078e0012 */
[----:B0-----:R-:W-:Y:S02]  /*0970*/  IMAD.WIDE.U32 R22, R7, 0x10, R22 ;  /* 0x0000001007167825 */ /* 0x001fe400078e0016 */
[----:B------:R-:W2:Y:S04]  /*0980*/  LDG.E.128 R4, desc[UR10][R4.64] ;  /* 0x0000000a04047981 */ /* 0x000ea8000c1e1d00 */
[----:B------:R-:W3:Y:S04]  /*0990*/  LDG.E.128 R8, desc[UR10][R22.64] ;  /* 0x0000000a16087981 */ /* 0x000ee8000c1e1d00 */
[----:B------:R-:W4:Y:S01]  /*09a0*/  LDG.E.128 R12, desc[UR10][R22.64+0x10] ;  /* 0x0000100a160c7981 */ /* 0x000f22000c1e1d00 */
[----:B--2---:R-:W-:-:S02]  /*09b0*/  HADD2.F32 R16, -RZ, R4.H0_H0 ;  /* 0x20000004ff107230 */ /* 0x004fc40000004100 */
[----:B------:R-:W-:-:S03]  /*09c0*/  HADD2.F32 R20, -RZ, R4.H1_H1 ;  /* 0x30000004ff147230 */ /* 0x000fc60000004100 */
[----:B---3--:R-:W-:Y:S01]  /*09d0*/  FFMA R8, R8, R16, R3 ;  /* 0x0000001008087223 */ /* 0x008fe20000000003 */
[----:B------:R-:W-:-:S03]  /*09e0*/  HADD2.F32 R3, -RZ, R5.H0_H0 ;  /* 0x20000005ff037230 */ /* 0x000fc60000004100 */
[----:B------:R-:W-:Y:S01]  /*09f0*/  FFMA R9, R9, R20, R8 ;  /* 0x0000001409097223 */ /* 0x000fe20000000008 */
[----:B------:R-:W-:-:S03]  /*0a00*/  HADD2.F32 R8, -RZ, R5.H1_H1 ;  /* 0x30000005ff087230 */ /* 0x000fc60000004100 */
        /* <DEDUP_REMOVED lines=10> */
.L_x_131:
[----:B------:R-:W-:Y:S05]  /*0ab0*/  BSYNC.RECONVERGENT B0 ;  /* 0x0000000000007941 */ /* 0x000fea0003800200 */
.L_x_130:
[----:B------:R-:W-:Y:S04]  /*0ac0*/  BSSY.RECONVERGENT B0, `(.L_x_132) ;  /* 0x0000019000007945 */ /* 0x000fe80003800200 */
[----:B------:R-:W-:Y:S05]  /*0ad0*/  @P1 BRA `(.L_x_133) ;  /* 0x00000000005c1947 */ /* 0x000fea0003800000 */
[----:B------:R-:W1:Y:S01]  /*0ae0*/  LDC.64 R6, c[0x0][0x388] ;  /* 0x0000e200ff067b82 */ /* 0x000e620000000a00 */
[C---:B------:R-:W-:Y:S01]  /*0af0*/  SHF.L.U32 R9, R21.reuse, 0x1, RZ ;  /* 0x0000000115097819 */ /* 0x040fe200000006ff */
[----:B------:R-:W-:-:S04]  /*0b00*/  IMAD.WIDE.U32 R4, R21, 0x10, R18 ;  /* 0x0000001015047825 */ /* 0x000fc800078e0012 */
[----:B-1----:R-:W-:Y:S02]  /*0b10*/  IMAD.WIDE.U32 R20, R9, 0x10, R6 ;  /* 0x0000001009147825 */ /* 0x002fe400078e0006 */
[----:B------:R-:W2:Y:S04]  /*0b20*/  LDG.E.128 R4, desc[UR10][R4.64] ;  /* 0x0000000a04047981 */ /* 0x000ea8000c1e1d00 */
[----:B------:R-:W3:Y:S04]  /*0b30*/  LDG.E.128 R8, desc[UR10][R20.64] ;  /* 0x0000000a14087981 */ /* 0x000ee8000c1e1d00 */
[----:B------:R-:W4:Y:S01]  /*0b40*/  LDG.E.128 R12, desc[UR10][R20.64+0x10] ;  /* 0x0000100a140c7981 */ /* 0x000f22000c1e1d00 */
[----:B--2---:R-:W-:-:S02]  /*0b50*/  HADD2.F32 R16, -RZ, R4.H0_H0 ;  /* 0x20000004ff107230 */ /* 0x004fc40000004100 */
[----:B0-----:R-:W-:-:S03]  /*0b60*/  HADD2.F32 R22, -RZ, R4.H1_H1 ;  /* 0x30000004ff167230 */ /* 0x001fc60000004100 */
        /* <DEDUP_REMOVED lines=14> */
.L_x_133:
[----:B------:R-:W-:Y:S05]  /*0c50*/  BSYNC.RECONVERGENT B0 ;  /* 0x0000000000007941 */ /* 0x000fea0003800200 */
.L_x_132:
[----:B------:R-:W-:-:S07]  /*0c60*/  IADD3 R2, PT, PT, R2, 0x2, RZ ;  /* 0x0000000202027810 */ /* 0x000fce0007ffe0ff */
.L_x_129:
[----:B------:R-:W-:-:S09]  /*0c70*/  ULOP3.LUT UP0, URZ, UR5, 0x8, URZ, 0xc0, !UPT ;  /* 0x0000000805ff7892 */ /* 0x000fd2000f80c0ff */
[----:B------:R-:W-:Y:S05]  /*0c80*/  BRA.U !UP0, `(.L_x_118) ;  /* 0x0000000108707547 */ /* 0x000fea000b800000 */
[----:B------:R-:W-:Y:S01]  /*0c90*/  LEA R5, R2, R17, 0x5 ;  /* 0x0000001102057211 */ /* 0x000fe200078e28ff */
[----:B------:R-:W-:Y:S03]  /*0ca0*/  BSSY.RECONVERGENT B0, `(.L_x_118) ;  /* 0x000001a000007945 */ /* 0x000fe60003800200 */
[----:B------:R-:W-:-:S13]  /*0cb0*/  ISETP.GE.AND P0, PT, R5, UR7, PT ;  /* 0x0000000705007c0c */ /* 0x000fda000bf06270 */
        /* <DEDUP_REMOVED lines=17> */
[----:B------:R-:W-:Y:S01]  /*0dd0*/  FFMA R11, R11, R2, R10 ;  /* 0x000000020b0b7223 */ /* 0x000fe2000000000a */
[----:B------:R-:W-:-:S03]  /*0de0*/  HADD2.F32 R2, -RZ, R7.H0_H0 ;  /* 0x20000007ff027230 */ /* 0x000fc60000004100 */
[----:B----4-:R-:W-:Y:S01]  /*0df0*/  FFMA R12, R12, R3, R11 ;  /* 0x000000030c0c7223 */ /* 0x010fe2000000000b */
[----:B------:R-:W-:-:S03]  /*0e00*/  HADD2.F32 R3, -RZ, R7.H1_H1 ;  /* 0x30000007ff037230 */ /* 0x000fc60000004100 */
[----:B------:R-:W-:-:S04]  /*0e10*/  FFMA R13, R13, R6, R12 ;  /* 0x000000060d0d7223 */ /* 0x000fc8000000000c */
[----:B------:R-:W-:-:S04]  /*0e20*/  FFMA R2, R14, R2, R13 ;  /* 0x000000020e027223 */ /* 0x000fc8000000000d */
[----:B------:R-:W-:-:S07]  /*0e30*/  FFMA R3, R15, R3, R2 ;  /* 0x000000030f037223 */ /* 0x000fce0000000002 */
.L_x_134:
[----:B------:R-:W-:Y:S05]  /*0e40*/  BSYNC.RECONVERGENT B0 ;  /* 0x0000000000007941 */ /* 0x000fea0003800200 */
.L_x_118:
[----:B------:R-:W1:Y:S01]  /*0e50*/  SHFL.DOWN PT, R2, R3, 0x10, 0x1f ;  /* 0x0a001f0003027f89 */ /* 0x000e6200000e0000 */
[----:B------:R-:W2:Y:S01]  /*0e60*/  LDCU.64 UR8, c[0x0][0x398] ;  /* 0x00007300ff0877ac */ /* 0x000ea20008000a00 */
[----:B------:R-:W-:Y:S02]  /*0e70*/  ISETP.NE.AND P1, PT, R17, RZ, PT ;  /* 0x000000ff1100720c */ /* 0x000fe40003f25270 */
[----:B--2---:R-:W-:-:S04]  /*0e80*/  ISETP.NE.U32.AND P0, PT, RZ, UR8, PT ;  /* 0x00000008ff007c0c */ /* 0x004fc8000bf05070 */
[----:B------:R-:W-:Y:S01]  /*0e90*/  ISETP.NE.AND.EX P0, PT, RZ, UR9, PT, P0 ;  /* 0x00000009ff007c0c */ /* 0x000fe2000bf05300 */
[----:B-1----:R-:W-:-:S05]  /*0ea0*/  FADD R2, R2, R3 ;  /* 0x0000000302027221 */ /* 0x002fca0000000000 */
[----:B------:R-:W1:Y:S02]  /*0eb0*/  SHFL.DOWN PT, R5, R2, 0x8, 0x1f ;  /* 0x09001f0002057f89 */ /* 0x000e6400000e0000 */
[----:B-1----:R-:W-:-:S05]  /*0ec0*/  FADD R6, R2, R5 ;  /* 0x0000000502067221 */ /* 0x002fca0000000000 */
[----:B------:R-:W1:Y:S02]  /*0ed0*/  SHFL.DOWN PT, R5, R6, 0x4, 0x1f ;  /* 0x08801f0006057f89 */ /* 0x000e6400000e0000 */
[----:B-1----:R-:W-:-:S05]  /*0ee0*/  FADD R7, R6, R5 ;  /* 0x0000000506077221 */ /* 0x002fca0000000000 */
[----:B------:R-:W1:Y:S02]  /*0ef0*/  SHFL.DOWN PT, R4, R7, 0x2, 0x1f ;  /* 0x08401f0007047f89 */ /* 0x000e6400000e0000 */
[----:B-1----:R-:W-:Y:S02]  /*0f00*/  FADD R8, R7, R4 ;  /* 0x0000000407087221 */ /* 0x002fe40000000000 */
[----:B------:R-:W1:Y:S03]  /*0f10*/  LDC.64 R4, c[0x0][0x380] ;  /* 0x0000e000ff047b82 */ /* 0x000e660000000a00 */
[----:B------:R-:W2:Y:S01]  /*0f20*/  SHFL.DOWN PT, R9, R8, 0x1, 0x1f ;  /* 0x08201f0008097f89 */ /* 0x000ea200000e0000 */
[----:B-1----:R-:W-:-:S04]  /*0f30*/  IMAD.WIDE.U32 R2, R0, 0x4, R4 ;  /* 0x0000000400027825 */ /* 0x002fc800078e0004 */
[----:B--2---:R-:W-:-:S05]  /*0f40*/  FADD R9, R8, R9 ;  /* 0x0000000908097221 */ /* 0x004fca0000000000 */
[----:B------:R1:W-:Y:S01]  /*0f50*/  @!P1 STG.E desc[UR10][R2.64], R9 ;  /* 0x0000000902009986 */ /* 0x0003e2000c10190a */
[----:B------:R-:W-:Y:S05]  /*0f60*/  @!P0 EXIT ;  /* 0x000000000000894d */ /* 0x000fea0003800000 */
[----:B------:R-:W2:Y:S01]  /*0f70*/  LDC.64 R4, c[0x0][0x398] ;  /* 0x0000e600ff047b82 */ /* 0x000ea20000000a00 */
[----:B------:R-:W3:Y:S01]  /*0f80*/  LDG.E R7, desc[UR10][R2.64] ;  /* 0x0000000a02077981 */ /* 0x000ee2000c1e1900 */
[----:B--2---:R-:W-:-:S06]  /*0f90*/  IMAD.WIDE.U32 R4, R0, 0x2, R4 ;  /* 0x0000000200047825 */ /* 0x004fcc00078e0004 */
[----:B------:R-:W2:Y:S02]  /*0fa0*/  LDG.E.U16 R4, desc[UR10][R4.64] ;  /* 0x0000000a04047981 */ /* 0x000ea4000c1e1500 */
[----:B--2---:R-:W-:-:S05]  /*0fb0*/  HADD2.F32 R0, -RZ, R4.H0_H0 ;  /* 0x20000004ff007230 */ /* 0x004fca0000004100 */
[----:B---3--:R-:W-:-:S05]  /*0fc0*/  FADD R7, R0, R7 ;  /* 0x0000000700077221 */ /* 0x008fca0000000000 */
[----:B------:R-:W-:Y:S01]  /*0fd0*/  STG.E desc[UR10][R2.64], R7 ;  /* 0x0000000702007986 */ /* 0x000fe2000c10190a */
[----:B------:R-:W-:Y:S05]  /*0fe0*/  EXIT ;  /* 0x000000000000794d */ /* 0x000fea0003800000 */
.L_x_135:
        /* <DEDUP_REMOVED lines=9> */
.L_x_173:


//--------------------- .text._Z15rmsnorm_forwardPfS_P6__halffii --------------------------
	.section	.text._Z15rmsnorm_forwardPfS_P6__halffii,"ax",@progbits
	.align	128
        .global         _Z15rmsnorm_forwardPfS_P6__halffii
        .type           _Z15rmsnorm_forwardPfS_P6__halffii,@function
        .size           _Z15rmsnorm_forwardPfS_P6__halffii,(.L_x_166 - _Z15rmsnorm_forwardPfS_P6__halffii)
        .other          _Z15rmsnorm_forwardPfS_P6__halffii,@"STO_CUDA_ENTRY STV_DEFAULT"
_Z15rmsnorm_forwardPfS_P6__halffii:
.text._Z15rmsnorm_forwardPfS_P6__halffii:
[----:B------:R-:W-:Y:S01]  /*0000*/  LDC R1, c[0x0][0x37c] ;  /* 0x0000df00ff017b82 */ /* 0x000fe20000000800 */
[----:B------:R-:W0:Y:S07]  /*0010*/  S2R R6, SR_TID.X ;  /* 0x0000000000067919 */ /* 0x000e2e0000002100 */
[----:B------:R-:W1:Y:S01]  /*0020*/  LDC R0, c[0x0][0x3a0] ;  /* 0x0000e800ff007b82 */ /* 0x000e620000000800 */
[----:B------:R-:W2:Y:S01]  /*0030*/  LDCU.64 UR4, c[0x0][0x358] ;  /* 0x00006b00ff0477ac */ /* 0x000ea20008000a00 */
[----:B------:R-:W-:Y:S01]  /*0040*/  BSSY.RECONVERGENT B0, `(.L_x_136) ;  /* 0x0000076000007945 */ /* 0x000fe20003800200 */
[----:B------:R-:W-:-:S05]  /*0050*/  HFMA2 R8, -RZ, RZ, 0, 0 ;  /* 0x00000000ff087431 */ /* 0x000fca00000001ff */
[----:B------:R-:W3:Y:S01]  /*0060*/  S2UR UR6, SR_CTAID.X ;  /* 0x00000000000679c3 */ /* 0x000ee20000002500 */
[----:B0-----:R-:W-:-:S04]  /*0070*/  LOP3.LUT R7, R6, 0x1f, RZ, 0xc0, !PT ;  /* 0x0000001f06077812 */ /* 0x001fc800078ec0ff */
[----:B-1----:R-:W-:-:S13]  /*0080*/  ISETP.GE.AND P0, PT, R7, R0, PT ;  /* 0x000000000700720c */ /* 0x002fda0003f06270 */
[----:B--23--:R-:W-:Y:S05]  /*0090*/  @P0 BRA `(.L_x_137) ;  /* 0x0000000400c00947 */ /* 0x00cfea0003800000 */
[----:B------:R-:W-:Y:S01]  /*00a0*/  LOP3.LUT R3, RZ, R7, RZ, 0x33, !PT ;  /* 0x00000007ff037212 */ /* 0x000fe200078e33ff */
[----:B------:R-:W-:Y:S01]  /*00b0*/  BSSY.RECONVERGENT B1, `(.L_x_138) ;  /* 0x0000035000017945 */ /* 0x000fe20003800200 */
[----:B------:R-:W-:-:S03]  /*00c0*/  MOV R8, RZ ;  /* 0x000000ff00087202 */ /* 0x000fc60000000f00 */
[----:B------:R-:W-:-:S05]  /*00d0*/  IMAD.IADD R3, R3, 0x1, R0 ;  /* 0x0000000103037824 */ /* 0x000fca00078e0200 */
[C---:B------:R-:W-:Y:S02]  /*00e0*/  ISETP.GE.U32.AND P1, PT, R3.reuse, 0x1e0, PT ;  /* 0x000001e00300780c */ /* 0x040fe40003f26070 */
[----:B------:R-:W-:-:S04]  /*00f0*/  LEA.HI R9, R3, 0x1, RZ, 0x1b ;  /* 0x0000000103097811 */ /* 0x000fc800078fd8ff */
[----:B------:R-:W-:-:S04]  /*0100*/  LOP3.LUT R26, R9, 0xf, RZ, 0xc0, !PT ;  /* 0x0000000f091a7812 */ /* 0x000fc800078ec0ff */
[----:B------:R-:W-:-:S03]  /*0110*/  ISETP.NE.AND P0, PT, R26, RZ, PT ;  /* 0x000000ff1a00720c */ /* 0x000fc60003f05270 */
[----:B------:R-:W-:Y:S10]  /*0120*/  @!P1 BRA `(.L_x_139) ;  /* 0x0000000000b49947 */ /* 0x000ff40003800000 */
[----:B------:R-:W0:Y:S01]  /*0130*/  LDC.64 R2, c[0x0][0x388] ;  /* 0x0000e200ff027b82 */ /* 0x000e220000000a00 */
[----:B------:R-:W-:Y:S01]  /*0140*/  LOP3.LUT R10, R9, 0xffffff0, RZ, 0xc0, !PT ;  /* 0x0ffffff0090a7812 */ /* 0x000fe200078ec0ff */
[----:B------:R-:W-:Y:S01]  /*0150*/  IMAD R11, R0, UR6, R7 ;  /* 0x00000006000b7c24 */ /* 0x000fe2000f8e0207 */
[----:B------:R-:W-:-:S03]  /*0160*/  MOV R8, RZ ;  /* 0x000000ff00087202 */ /* 0x000fc60000000f00 */
[----:B------:R-:W-:Y:S01]  /*0170*/  IMAD.MOV R10, RZ, RZ, -R10 ;  /* 0x000000ffff0a7224 */ /* 0x000fe200078e0a0a */
[----:B0-----:R-:W-:-:S05]  /*0180*/  IADD3 R2, P1, PT, R2, 0x400, RZ ;  /* 0x0000040002027810 */ /* 0x001fca0007f3e0ff */
[----:B------:R-:W-:-:S08]  /*0190*/  IMAD.X R3, RZ, RZ, R3, P1 ;  /* 0x000000ffff037224 */ /* 0x000fd000008e0603 */
.L_x_140:
[----:B------:R-:W-:-:S05]  /*01a0*/  IMAD.WIDE R4, R11, 0x4, R2 ;  /* 0x000000040b047825 */ /* 0x000fca00078e0202 */
[----:B------:R-:W2:Y:S04]  /*01b0*/  LDG.E R25, desc[UR4][R4.64+-0x400] ;  /* 0xfffc000404197981 */ /* 0x000ea8000c1e1900 */
[----:B------:R-:W3:Y:S04]  /*01c0*/  LDG.E R28, desc[UR4][R4.64+-0x380] ;  /* 0xfffc8004041c7981 */ /* 0x000ee8000c1e1900 */
        /* <DEDUP_REMOVED lines=15> */
[----:B---3--:R-:W-:-:S04]  /*02c0*/  FFMA R28, R28, R28, R25 ;  /* 0x0000001c1c1c7223 */ /* 0x008fc80000000019 */
[----:B----4-:R-:W-:-:S04]  /*02d0*/  FFMA R23, R23, R23, R28 ;  /* 0x0000001717177223 */ /* 0x010fc8000000001c */
[----:B-----5:R-:W-:-:S04]  /*02e0*/  FFMA R22, R22, R22, R23 ;  /* 0x0000001616167223 */ /* 0x020fc80000000017 */
[----:B------:R-:W-:-:S04]  /*02f0*/  FFMA R21, R21, R21, R22 ;  /* 0x0000001515157223 */ /* 0x000fc80000000016 */
[----:B------:R-:W-:-:S04]  /*0300*/  FFMA R20, R20, R20, R21 ;  /* 0x0000001414147223 */ /* 0x000fc80000000015 */
[----:B------:R-:W-:-:S04]  /*0310*/  FFMA R19, R19, R19, R20 ;  /* 0x0000001313137223 */ /* 0x000fc80000000014 */
[----:B------:R-:W-:-:S04]  /*0320*/  FFMA R18, R18, R18, R19 ;  /* 0x0000001212127223 */ /* 0x000fc80000000013 */
[----:B------:R-:W-:-:S04]  /*0330*/  FFMA R17, R17, R17, R18 ;  /* 0x0000001111117223 */ /* 0x000fc80000000012 */
[----:B------:R-:W-:Y:S01]  /*0340*/  FFMA R16, R16, R16, R17 ;  /* 0x0000001010107223 */ /* 0x000fe20000000011 */
[----:B------:R-:W-:-:S03]  /*0350*/  IADD3 R10, PT, PT, R10, 0x10, RZ ;  /* 0x000000100a0a7810 */ /* 0x000fc60007ffe0ff */
[----:B------:R-:W-:Y:S01]  /*0360*/  FFMA R15, R15, R15, R16 ;  /* 0x0000000f0f0f7223 */ /* 0x000fe20000000010 */
[----:B------:R-:W-:-:S03]  /*0370*/  ISETP.NE.AND P1, PT, R10, RZ, PT ;  /* 0x000000ff0a00720c */ /* 0x000fc60003f25270 */
[----:B------:R-:W-:-:S04]  /*0380*/  FFMA R14, R14, R14, R15 ;  /* 0x0000000e0e0e7223 */ /* 0x000fc8000000000f */
[----:B------:R-:W-:-:S04]  /*0390*/  FFMA R13, R13, R13, R14 ;  /* 0x0000000d0d0d7223 */ /* 0x000fc8000000000e */
[----:B------:R-:W-:Y:S01]  /*03a0*/  FFMA R13, R12, R12, R13 ;  /* 0x0000000c0c0d7223 */ /* 0x000fe2000000000d */
[----:B------:R-:W-:Y:S01]  /*03b0*/  VIADD R7, R7, 0x200 ;  /* 0x0000020007077836 */ /* 0x000fe20000000000 */
[----:B------:R-:W-:Y:S02]  /*03c0*/  IADD3 R11, PT, PT, R11, 0x200, RZ ;  /* 0x000002000b0b7810 */ /* 0x000fe40007ffe0ff */
[----:B--2---:R-:W-:-:S04]  /*03d0*/  FFMA R13, R8, R8, R13 ;  /* 0x00000008080d7223 */ /* 0x004fc8000000000d */
[----:B------:R-:W-:Y:S01]  /*03e0*/  FFMA R8, R24, R24, R13 ;  /* 0x0000001818087223 */ /* 0x000fe2000000000d */
[----:B------:R-:W-:Y:S06]  /*03f0*/  @P1 BRA `(.L_x_140) ;  /* 0xfffffffc00681947 */ /* 0x000fec000383ffff */
.L_x_139:
[----:B------:R-:W-:Y:S05]  /*0400*/  BSYNC.RECONVERGENT B1 ;  /* 0x0000000000017941 */ /* 0x000fea0003800200 */
.L_x_138:
[----:B------:R-:W-:Y:S05]  /*0410*/  @!P0 BRA `(.L_x_137) ;  /* 0x0000000000e08947 */ /* 0x000fea0003800000 */
[----:B------:R-:W-:Y:S01]  /*0420*/  ISETP.GE.U32.AND P0, PT, R26, 0x8, PT ;  /* 0x000000081a00780c */ /* 0x000fe20003f06070 */
[----:B------:R-:W-:Y:S01]  /*0430*/  BSSY.RECONVERGENT B1, `(.L_x_141) ;  /* 0x0000018000017945 */ /* 0x000fe20003800200 */
[----:B------:R-:W-:-:S04]  /*0440*/  LOP3.LUT R11, R9, 0x7, RZ, 0xc0, !PT ;  /* 0x00000007090b7812 */ /* 0x000fc800078ec0ff */
[----:B------:R-:W-:-:S07]  /*0450*/  ISETP.NE.AND P1, PT, R11, RZ, PT ;  /* 0x000000ff0b00720c */ /* 0x000fce0003f25270 */
[----:B------:R-:W-:Y:S06]  /*0460*/  @!P0 BRA `(.L_x_142) ;  /* 0x0000000000508947 */ /* 0x000fec0003800000 */
[----:B------:R-:W0:Y:S01]  /*0470*/  LDC.64 R2, c[0x0][0x388] ;  /* 0x0000e200ff027b82 */ /* 0x000e220000000a00 */
[----:B------:R-:W-:-:S04]  /*0480*/  IMAD R5, R0, UR6, R7 ;  /* 0x0000000600057c24 */ /* 0x000fc8000f8e0207 */
[----:B0-----:R-:W-:-:S05]  /*0490*/  IMAD.WIDE R2, R5, 0x4, R2 ;  /* 0x0000000405027825 */ /* 0x001fca00078e0202 */
[----:B------:R-:W2:Y:S04]  /*04a0*/  LDG.E R5, desc[UR4][R2.64] ;  /* 0x0000000402057981 */ /* 0x000ea8000c1e1900 */
[----:B------:R-:W3:Y:S04]  /*04b0*/  LDG.E R4, desc[UR4][R2.64+0x80] ;  /* 0x0000800402047981 */ /* 0x000ee8000c1e1900 */
[----:B------:R-:W4:Y:S04]  /*04c0*/  LDG.E R10, desc[UR4][R2.64+0x100] ;  /* 0x00010004020a7981 */ /* 0x000f28000c1e1900 */
[----:B------:R-:W5:Y:S04]  /*04d0*/  LDG.E R12, desc[UR4][R2.64+0x180] ;  /* 0x00018004020c7981 */ /* 0x000f68000c1e1900 */
[----:B------:R-:W5:Y:S04]  /*04e0*/  LDG.E R14, desc[UR4][R2.64+0x200] ;  /* 0x00020004020e7981 */ /* 0x000f68000c1e1900 */
[----:B------:R-:W5:Y:S04]  /*04f0*/  LDG.E R16, desc[UR4][R2.64+0x280] ;  /* 0x0002800402107981 */ /* 0x000f68000c1e1900 */
[----:B------:R-:W5:Y:S04]  /*0500*/  LDG.E R18, desc[UR4][R2.64+0x300] ;  /* 0x0003000402127981 */ /* 0x000f68000c1e1900 */
[----:B------:R-:W5:Y:S01]  /*0510*/  LDG.E R20, desc[UR4][R2.64+0x380] ;  /* 0x0003800402147981 */ /* 0x000f62000c1e1900 */
[----:B------:R-:W-:-:S02]  /*0520*/  VIADD R7, R7, 0x100 ;  /* 0x0000010007077836 */ /* 0x000fc40000000000 */
[----:B--2---:R-:W-:-:S04]  /*0530*/  FFMA R5, R5, R5, R8 ;  /* 0x0000000505057223 */ /* 0x004fc80000000008 */
[----:B---3--:R-:W-:-:S04]  /*0540*/  FFMA R5, R4, R4, R5 ;  /* 0x0000000404057223 */ /* 0x008fc80000000005 */
[----:B----4-:R-:W-:-:S04]  /*0550*/  FFMA R5, R10, R10, R5 ;  /* 0x0000000a0a057223 */ /* 0x010fc80000000005 */
[----:B-----5:R-:W-:-:S04]  /*0560*/  FFMA R5, R12, R12, R5 ;  /* 0x0000000c0c057223 */ /* 0x020fc80000000005 */
[----:B------:R-:W-:-:S04]  /*0570*/  FFMA R5, R14, R14, R5 ;  /* 0x0000000e0e057223 */ /* 0x000fc80000000005 */
[----:B------:R-:W-:-:S04]  /*0580*/  FFMA R5, R16, R16, R5 ;  /* 0x0000001010057223 */ /* 0x000fc80000000005 */
[----:B------:R-:W-:-:S04]  /*0590*/  FFMA R5, R18, R18, R5 ;  /* 0x0000001212057223 */ /* 0x000fc80000000005 */
[----:B------:R-:W-:-:S07]  /*05a0*/  FFMA R8, R20, R20, R5 ;  /* 0x0000001414087223 */ /* 0x000fce0000000005 */
.L_x_142:
[----:B------:R-:W-:Y:S05]  /*05b0*/  BSYNC.RECONVERGENT B1 ;  /* 0x0000000000017941 */ /* 0x000fea0003800200 */
.L_x_141:
        /* <DEDUP_REMOVED lines=12> */
[----:B------:R-:W5:Y:S01]  /*0680*/  LDG.E R12, desc[UR4][R2.64+0x180] ;  /* 0x00018004020c7981 */ /* 0x000f62000c1e1900 */
[----:B------:R-:W-:Y:S01]  /*0690*/  IADD3 R7, PT, PT, R7, 0x80, RZ ;  /* 0x0000008007077810 */ /* 0x000fe20007ffe0ff */
[----:B--2---:R-:W-:-:S04]  /*06a0*/  FFMA R5, R5, R5, R8 ;  /* 0x0000000505057223 */ /* 0x004fc80000000008 */
[----:B---3--:R-:W-:-:S04]  /*06b0*/  FFMA R5, R4, R4, R5 ;  /* 0x0000000404057223 */ /* 0x008fc80000000005 */
[----:B----4-:R-:W-:-:S04]  /*06c0*/  FFMA R5, R10, R10, R5 ;  /* 0x0000000a0a057223 */ /* 0x010fc80000000005 */
[----:B-----5:R-:W-:-:S07]  /*06d0*/  FFMA R8, R12, R12, R5 ;  /* 0x0000000c0c087223 */ /* 0x020fce0000000005 */
.L_x_144:
[----:B------:R-:W-:Y:S05]  /*06e0*/  BSYNC.RECONVERGENT B1 ;  /* 0x0000000000017941 */ /* 0x000fea0003800200 */
.L_x_143:
[----:B------:R-:W-:Y:S05]  /*06f0*/  @!P1 BRA `(.L_x_137) ;  /* 0x0000000000289947 */ /* 0x000fea0003800000 */
[----:B------:R-:W0:Y:S01]  /*0700*/  LDC.64 R4, c[0x0][0x388] ;  /* 0x0000e200ff047b82 */ /* 0x000e220000000a00 */
[----:B------:R-:W-:Y:S02]  /*0710*/  IMAD R7, R0, UR6, R7 ;  /* 0x0000000600077c24 */ /* 0x000fe4000f8e0207 */
[----:B------:R-:W-:-:S07]  /*0720*/  IMAD.MOV R9, RZ, RZ, -R9 ;  /* 0x000000ffff097224 */ /* 0x000fce00078e0a09 */
.L_x_145:
[----:B0-----:R-:W-:-:S06]  /*0730*/  IMAD.WIDE R2, R7, 0x4, R4 ;  /* 0x0000000407027825 */ /* 0x001fcc00078e0204 */
[----:B------:R-:W2:Y:S01]  /*0740*/  LDG.E R3, desc[UR4][R2.64] ;  /* 0x0000000402037981 */ /* 0x000ea2000c1e1900 */
[----:B------:R-:W-:Y:S01]  /*0750*/  IADD3 R9, PT, PT, R9, 0x1, RZ ;  /* 0x0000000109097810 */ /* 0x000fe20007ffe0ff */
[----:B------:R-:W-:-:S03]  /*0760*/  VIADD R7, R7, 0x20 ;  /* 0x0000002007077836 */ /* 0x000fc60000000000 */
[----:B------:R-:W-:Y:S01]  /*0770*/  ISETP.NE.AND P0, PT, R9, RZ, PT ;  /* 0x000000ff0900720c */ /* 0x000fe20003f05270 */
[----:B--2---:R-:W-:-:S12]  /*0780*/  FFMA R8, R3, R3, R8 ;  /* 0x0000000303087223 */ /* 0x004fd80000000008 */
[----:B------:R-:W-:Y:S05]  /*0790*/  @P0 BRA `(.L_x_145) ;  /* 0xfffffffc00e40947 */ /* 0x000fea000383ffff */
.L_x_137:
[----:B------:R-:W-:Y:S05]  /*07a0*/  BSYNC.RECONVERGENT B0 ;  /* 0x0000000000007941 */ /* 0x000fea0003800200 */
.L_x_136:
[----:B------:R-:W0:Y:S01]  /*07b0*/  SHFL.BFLY PT, R3, R8, 0x10, 0x1f ;  /* 0x0e001f0008037f89 */ /* 0x000e2200000e0000 */
[----:B------:R-:W-:Y:S01]  /*07c0*/  NOP ;  /* 0x0000000000007918 */ /* 0x000fe20000000000 */
[----:B------:R-:W-:Y:S01]  /*07d0*/  NOP ;  /* 0x0000000000007918 */ /* 0x000fe20000000000 */
[----:B------:R-:W-:Y:S01]  /*07e0*/  NOP ;  /* 0x0000000000007918 */ /* 0x000fe20000000000 */
[----:B------:R-:W-:Y:S01]  /*07f0*/  NOP ;  /* 0x0000000000007918 */ /* 0x000fe20000000000 */
[----:B0-----:R-:W-:Y:S01]  /*0800*/  FADD R3, R3, R8 ;  /* 0x0000000803037221 */ /* 0x001fe20000000000 */
[----:B------:R-:W-:-:S04]  /*0810*/  NOP ;  /* 0x0000000000007918 */ /* 0x000fc80000000000 */
[----:B------:R-:W0:Y:S01]  /*0820*/  SHFL.BFLY PT, R2, R3, 0x8, 0x1f ;  /* 0x0d001f0003027f89 */ /* 0x000e2200000e0000 */
[----:B------:R-:W1:Y:S01]  /*0830*/  S2UR UR7, SR_CTAID.Y ;  /* 0x00000000000779c3 */ /* 0x000e620000002600 */
[----:B------:R-:W-:Y:S01]  /*0840*/  NOP ;  /* 0x0000000000007918 */ /* 0x000fe20000000000 */
[----:B------:R-:W-:Y:S01]  /*0850*/  BSSY.RECONVERGENT B0, `(.L_x_146) ;  /* 0x0000014000007945 */ /* 0x000fe20003800200 */
[----:B0-----:R-:W-:Y:S01]  /*0860*/  FADD R2, R3, R2 ;  /* 0x0000000203027221 */ /* 0x001fe20000000000 */
[----:B------:R-:W-:-:S04]  /*0870*/  I2FP.F32.S32 R3, R0 ;  /* 0x0000000000037245 */ /* 0x000fc80000201400 */
[----:B------:R-:W0:Y:S01]  /*0880*/  SHFL.BFLY PT, R5, R2, 0x4, 0x1f ;  /* 0x0c801f0002057f89 */ /* 0x000e2200000e0000 */
[----:B------:R-:W2:Y:S02]  /*0890*/  MUFU.RCP R0, R3 ;  /* 0x0000000300007308 */ /* 0x000ea40000001000 */
[----:B--2---:R-:W-:-:S04]  /*08a0*/  FFMA R9, -R3, R0, 1 ;  /* 0x3f80000003097423 */ /* 0x004fc80000000100 */
[----:B------:R-:W-:Y:S01]  /*08b0*/  FFMA R9, R0, R9, R0 ;  /* 0x0000000900097223 */ /* 0x000fe20000000000 */
        /* <DEDUP_REMOVED lines=9> */
[----:B01----:R-:W-:Y:S06]  /*0950*/  @!P0 BRA `(.L_x_147) ;  /* 0x00000000000c8947 */ /* 0x003fec0003800000 */
[----:B------:R-:W-:-:S07]  /*0960*/  MOV R2, 0x980 ;  /* 0x0000098000027802 */ /* 0x000fce0000000f00 */
[----:B------:R-:W-:Y:S05]  /*0970*/  CALL.REL.NOINC `($__internal_5_$__cuda_sm3x_div_rn_noftz_f32_slowpath) ;  /* 0x0000000000647944 */ /* 0x000fea0003c00000 */
[----:B------:R-:W-:-:S07]  /*0980*/  MOV R9, R0 ;  /* 0x0000000000097202 */ /* 0x000fce0000000f00 */
.L_x_147:
[----:B------:R-:W-:Y:S05]  /*0990*/  BSYNC.RECONVERGENT B0 ;  /* 0x0000000000007941 */ /* 0x000fea0003800200 */
.L_x_146:
[----:B------:R-:W0:Y:S01]  /*09a0*/  LDC R7, c[0x0][0x360] ;  /* 0x0000d800ff077b82 */ /* 0x000e220000000800 */
[----:B------:R-:W1:Y:S07]  /*09b0*/  LDCU UR8, c[0x0][0x398] ;  /* 0x00007300ff0877ac */ /* 0x000e6e0008000800 */
[----:B------:R-:W2:Y:S08]  /*09c0*/  LDC R0, c[0x0][0x3a0] ;  /* 0x0000e800ff007b82 */ /* 0x000eb00000000800 */
[----:B------:R-:W3:Y:S08]  /*09d0*/  LDC.64 R4, c[0x0][0x390] ;  /* 0x0000e400ff047b82 */ /* 0x000ef00000000a00 */
[----:B------:R-:W4:Y:S01]  /*09e0*/  LDC.64 R2, c[0x0][0x388] ;  /* 0x0000e200ff027b82 */ /* 0x000f220000000a00 */
[----:B0-----:R-:W-:-:S04]  /*09f0*/  IMAD R7, R7, UR7, R6 ;  /* 0x0000000707077c24 */ /* 0x001fc8000f8e0206 */
[----:B--2---:R-:W-:Y:S02]  /*0a00*/  IMAD R11, R0, UR6, R7 ;  /* 0x00000006000b7c24 */ /* 0x004fe4000f8e0207 */
[----:B---3--:R-:W-:-:S04]  /*0a10*/  IMAD.WIDE.U32 R4, R7, 0x2, R4 ;  /* 0x0000000207047825 */ /* 0x008fc800078e0004 */
[----:B-1----:R-:W-:Y:S01]  /*0a20*/  FADD R9, R9, UR8 ;  /* 0x0000000809097e21 */ /* 0x002fe20008000000 */
[----:B------:R-:W0:Y:S01]  /*0a30*/  LDC.64 R6, c[0x0][0x380] ;  /* 0x0000e000ff067b82 */ /* 0x000e220000000a00 */
[----:B------:R-:W2:Y:S01]  /*0a40*/  LDG.E.U16 R4, desc[UR4][R4.64] ;  /* 0x0000000404047981 */ /* 0x000ea2000c1e1500 */
[----:B----4-:R-:W-:-:S06]  /*0a50*/  IMAD.WIDE R2, R11, 0x4, R2 ;  /* 0x000000040b027825 */ /* 0x010fcc00078e0202 */
[----:B------:R-:W3:Y:S01]  /*0a60*/  LDG.E R3, desc[UR4][R2.64] ;  /* 0x0000000402037981 */ /* 0x000ee2000c1e1900 */
[----:B------:R-:W-:-:S13]  /*0a70*/  FSETP.GEU.AND P0, PT, |R9|, 1.175494350822287508e-38, PT ;  /* 0x008000000900780b */ /* 0x000fda0003f0e200 */
[----:B------:R-:W-:-:S04]  /*0a80*/  @!P0 FMUL R9, R9, 16777216 ;  /* 0x4b80000009098820 */ /* 0x000fc80000400000 */
[----:B------:R-:W1:Y:S02]  /*0a90*/  MUFU.RSQ R0, R9 ;  /* 0x0000000900007308 */ /* 0x000e640000001400 */
[----:B-1----:R-:W-:Y:S01]  /*0aa0*/  @!P0 FMUL R0, R0, 4096 ;  /* 0x4580000000008820 */ /* 0x002fe20000400000 */
[----:B--2---:R-:W-:Y:S02]  /*0ab0*/  HADD2.F32 R13, -RZ, R4.H0_H0 ;  /* 0x20000004ff0d7230 */ /* 0x004fe40000004100 */
[----:B0-----:R-:W-:-:S04]  /*0ac0*/  IMAD.WIDE R4, R11, 0x4, R6 ;  /* 0x000000040b047825 */ /* 0x001fc800078e0206 */
[----:B---3--:R-:W-:-:S04]  /*0ad0*/  FMUL R0, R0, R3 ;  /* 0x0000000300007220 */ /* 0x008fc80000400000 */
[----:B------:R-:W-:-:S05]  /*0ae0*/  FMUL R13, R0, R13 ;  /* 0x0000000d000d7220 */ /* 0x000fca0000400000 */
[----:B------:R-:W-:Y:S01]  /*0af0*/  STG.E desc[UR4][R4.64], R13 ;  /* 0x0000000d04007986 */ /* 0x000fe2000c101904 */
[----:B------:R-:W-:Y:S05]  /*0b00*/  EXIT ;  /* 0x000000000000794d */ /* 0x000fea0003800000 */
        .weak           $__internal_5_$__cuda_sm3x_div_rn_noftz_f32_slowpath
        .type           $__internal_5_$__cuda_sm3x_div_rn_noftz_f32_slowpath,@function
        .size           $__internal_5_$__cuda_sm3x_div_rn_noftz_f32_slowpath,(.L_x_166 - $__internal_5_$__cuda_sm3x_div_rn_noftz_f32_slowpath)
$__internal_5_$__cuda_sm3x_div_rn_noftz_f32_slowpath:
[----:B------:R-:W-:Y:S01]  /*0b10*/  SHF.R.U32.HI R5, RZ, 0x17, R3 ;  /* 0x00000017ff057819 */ /* 0x000fe20000011603 */
[----:B------:R-:W-:Y:S01]  /*0b20*/  BSSY.RECONVERGENT B1, `(.L_x_148) ;  /* 0x0000064000017945 */ /* 0x000fe20003800200 */
[--C-:B------:R-:W-:Y:S02]  /*0b30*/  SHF.R.U32.HI R4, RZ, 0x17, R0.reuse ;  /* 0x00000017ff047819 */ /* 0x100fe40000011600 */
[----:B------:R-:W-:Y:S02]  /*0b40*/  LOP3.LUT R5, R5, 0xff, RZ, 0xc0, !PT ;  /* 0x000000ff05057812 */ /* 0x000fe400078ec0ff */
[----:B------:R-:W-:Y:S01]  /*0b50*/  LOP3.LUT R10, R4, 0xff, RZ, 0xc0, !PT ;  /* 0x000000ff040a7812 */ /* 0x000fe200078ec0ff */
[----:B------:R-:W-:Y:S01]  /*0b60*/  IMAD.MOV.U32 R4, RZ, RZ, R0 ;  /* 0x000000ffff047224 */ /* 0x000fe200078e0000 */
[----:B------:R-:W-:Y:S01]  /*0b70*/  MOV R7, R3 ;  /* 0x0000000300077202 */ /* 0x000fe20000000f00 */
[----:B------:R-:W-:Y:S01]  /*0b80*/  VIADD R9, R5, 0xffffffff ;  /* 0xffffffff05097836 */ /* 0x000fe20000000000 */
[----:B------:R-:W-:-:S04]  /*0b90*/  IADD3 R11, PT, PT, R10, -0x1, RZ ;  /* 0xffffffff0a0b7810 */ /* 0x000fc80007ffe0ff */
[----:B------:R-:W-:-:S04]  /*0ba0*/  ISETP.GT.U32.AND P0, PT, R9, 0xfd, PT ;  /* 0x000000fd0900780c */ /* 0x000fc80003f04070 */
[----:B------:R-:W-:-:S13]  /*0bb0*/  ISETP.GT.U32.OR P0, PT, R11, 0xfd, P0 ;  /* 0x000000fd0b00780c */ /* 0x000fda0000704470 */
[----:B------:R-:W-:Y:S01]  /*0bc0*/  @!P0 IMAD.MOV.U32 R8, RZ, RZ, RZ ;  /* 0x000000ffff088224 */ /* 0x000fe200078e00ff */
[----:B------:R-:W-:Y:S06]  /*0bd0*/  @!P0 BRA `(.L_x_149) ;  /* 0x00000000005c8947 */ /* 0x000fec0003800000 */
[----:B------:R-:W-:Y:S02]  /*0be0*/  FSETP.GTU.FTZ.AND P0, PT, |R0|, +INF , PT ;  /* 0x7f8000000000780b */ /* 0x000fe40003f1c200 */
        /* <DEDUP_REMOVED lines=17> */
[----:B------:R-:W-:Y:S01]  /*0d00*/  @P0 MOV R8, RZ ;  /* 0x000000ff00080202 */ /* 0x000fe20000000f00 */
[----:B------:R-:W-:Y:S02]  /*0d10*/  @!P0 IMAD.MOV.U32 R8, RZ, RZ, -0x40 ;  /* 0xffffffc0ff088424 */ /* 0x000fe400078e00ff */
[----:B------:R-:W-:Y:S01]  /*0d20*/  @!P0 FFMA R4, R0, 1.84467440737095516160e+19, RZ ;  /* 0x5f80000000048823 */ /* 0x000fe200000000ff */
[----:B------:R-:W-:Y:S02]  /*0d30*/  @!P1 FFMA R7, R3, 1.84467440737095516160e+19, RZ ;  /* 0x5f80000003079823 */ /* 0x000fe400000000ff */
[----:B------:R-:W-:-:S07]  /*0d40*/  @!P1 IADD3 R8, PT, PT, R8, 0x40, RZ ;  /* 0x0000004008089810 */ /* 0x000fce0007ffe0ff */
.L_x_149:
[----:B------:R-:W-:Y:S01]  /*0d50*/  LEA R0, R5, 0xc0800000, 0x17 ;  /* 0xc080000005007811 */ /* 0x000fe200078eb8ff */
[----:B------:R-:W-:Y:S01]  /*0d60*/  VIADD R3, R10, 0xffffff81 ;  /* 0xffffff810a037836 */ /* 0x000fe20000000000 */
[----:B------:R-:W-:Y:S02]  /*0d70*/  BSSY.RECONVERGENT B2, `(.L_x_154) ;  /* 0x0000035000027945 */ /* 0x000fe40003800200 */
[----:B------:R-:W-:Y:S01]  /*0d80*/  IADD3 R7, PT, PT, -R0, R7, RZ ;  /* 0x0000000700077210 */ /* 0x000fe20007ffe1ff */
[C---:B------:R-:W-:Y:S01]  /*0d90*/  IMAD R0, R3.reuse, -0x800000, R4 ;  /* 0xff80000003007824 */ /* 0x040fe200078e0204 */
[----:B------:R-:W-:Y:S02]  /*0da0*/  IADD3 R5, PT, PT, R3, 0x7f, -R5 ;  /* 0x0000007f03057810 */ /* 0x000fe40007ffe805 */
[----:B------:R-:W0:Y:S01]  /*0db0*/  MUFU.RCP R9, R7 ;  /* 0x0000000700097308 */ /* 0x000e220000001000 */
[----:B------:R-:W-:Y:S01]  /*0dc0*/  FADD.FTZ R11, -R7, -RZ ;  /* 0x800000ff070b7221 */ /* 0x000fe20000010100 */
[----:B------:R-:W-:-:S03]  /*0dd0*/  IADD3 R5, PT, PT, R5, R8, RZ ;  /* 0x0000000805057210 */ /* 0x000fc60007ffe0ff */
        /* <DEDUP_REMOVED lines=8> */
[----:B------:R-:W-:-:S04]  /*0e60*/  LOP3.LUT R3, R3, 0xff, RZ, 0xc0, !PT ;  /* 0x000000ff03037812 */ /* 0x000fc800078ec0ff */
[----:B------:R-:W-:-:S05]  /*0e70*/  IADD3 R7, PT, PT, R3, R5, RZ ;  /* 0x0000000503077210 */ /* 0x000fca0007ffe0ff */
        /* <DEDUP_REMOVED lines=12> */
[----:B------:R-:W-:Y:S02]  /*0f40*/  ISETP.NE.AND P2, PT, R7, RZ, PT ;  /* 0x000000ff0700720c */ /* 0x000fe40003f45270 */
[----:B------:R-:W-:Y:S01]  /*0f50*/  LOP3.LUT R5, R3, 0x7fffff, RZ, 0xc0, !PT ;  /* 0x007fffff03057812 */ /* 0x000fe200078ec0ff */
[CCC-:B------:R-:W-:Y:S01]  /*0f60*/  FFMA.RP R3, R13.reuse, R11.reuse, R4.reuse ;  /* 0x0000000b0d037223 */ /* 0x1c0fe20000008004 */
[----:B------:R-:W-:Y:S01]  /*0f70*/  FFMA.RM R4, R13, R11, R4 ;  /* 0x0000000b0d047223 */ /* 0x000fe20000004004 */
[----:B------:R-:W-:Y:S02]  /*0f80*/  ISETP.NE.AND P1, PT, R7, RZ, PT ;  /* 0x000000ff0700720c */ /* 0x000fe40003f25270 */
[----:B------:R-:W-:-:S02]  /*0f90*/  LOP3.LUT R5, R5, 0x800000, RZ, 0xfc, !PT ;  /* 0x0080000005057812 */ /* 0x000fc400078efcff */
[----:B------:R-:W-:Y:S02]  /*0fa0*/  IADD3 R7, PT, PT, -R7, RZ, RZ ;  /* 0x000000ff07077210 */ /* 0x000fe40007ffe1ff */
[----:B------:R-:W-:Y:S02]  /*0fb0*/  SHF.L.U32 R8, R5, R8, RZ ;  /* 0x0000000805087219 */ /* 0x000fe400000006ff */
[----:B------:R-:W-:Y:S02]  /*0fc0*/  FSETP.NEU.FTZ.AND P0, PT, R3, R4, PT ;  /* 0x000000040300720b */ /* 0x000fe40003f1d000 */
[----:B------:R-:W-:Y:S02]  /*0fd0*/  SEL R4, R7, RZ, P2 ;  /* 0x000000ff07047207 */ /* 0x000fe40001000000 */
[----:B------:R-:W-:Y:S02]  /*0fe0*/  ISETP.NE.AND P1, PT, R8, RZ, P1 ;  /* 0x000000ff0800720c */ /* 0x000fe40000f25270 */
[----:B------:R-:W-:-:S02]  /*0ff0*/  SHF.R.U32.HI R4, RZ, R4, R5 ;  /* 0x00000004ff047219 */ /* 0x000fc40000011605 */
[----:B------:R-:W-:Y:S02]  /*1000*/  PLOP3.LUT P0, PT, P0, P1, PT, 0xf8, 0x8f ;  /* 0x00000000008f781c */ /* 0x000fe40000703f70 */
[----:B------:R-:W-:Y:S02]  /*1010*/  SHF.R.U32.HI R8, RZ, 0x1, R4 ;  /* 0x00000001ff087819 */ /* 0x000fe40000011604 */
[----:B------:R-:W-:-:S04]  /*1020*/  SEL R3, RZ, 0x1, !P0 ;  /* 0x00000001ff037807 */ /* 0x000fc80004000000 */
[----:B------:R-:W-:-:S04]  /*1030*/  LOP3.LUT R3, R3, 0x1, R8, 0xf8, !PT ;  /* 0x0000000103037812 */ /* 0x000fc800078ef808 */
[----:B------:R-:W-:-:S05]  /*1040*/  LOP3.LUT R3, R3, R4, RZ, 0xc0, !PT ;  /* 0x0000000403037212 */ /* 0x000fca00078ec0ff */
[----:B------:R-:W-:-:S05]  /*1050*/  IMAD.IADD R3, R8, 0x1, R3 ;  /* 0x0000000108037824 */ /* 0x000fca00078e0203 */
[----:B------:R-:W-:Y:S01]  /*1060*/  LOP3.LUT R0, R3, R0, RZ, 0xfc, !PT ;  /* 0x0000000003007212 */ /* 0x000fe200078efcff */
[----:B------:R-:W-:Y:S06]  /*1070*/  BRA `(.L_x_157) ;  /* 0x0000000000107947 */ /* 0x000fec0003800000 */
.L_x_156:
[----:B------:R-:W-:-:S04]  /*1080*/  LOP3.LUT R0, R0, 0x80000000, RZ, 0xc0, !PT ;  /* 0x8000000000007812 */ /* 0x000fc800078ec0ff */
[----:B------:R-:W-:Y:S01]  /*1090*/  LOP3.LUT R0, R0, 0x7f800000, RZ, 0xfc, !PT ;  /* 0x7f80000000007812 */ /* 0x000fe200078efcff */
[----:B------:R-:W-:Y:S06]  /*10a0*/  BRA `(.L_x_157) ;  /* 0x0000000000047947 */ /* 0x000fec0003800000 */
.L_x_155:
[----:B------:R-:W-:-:S07]  /*10b0*/  LEA R0, R5, R0, 0x17 ;  /* 0x0000000005007211 */ /* 0x000fce00078eb8ff */
.L_x_157:
[----:B------:R-:W-:Y:S05]  /*10c0*/  BSYNC.RECONVERGENT B2 ;  /* 0x0000000000027941 */ /* 0x000fea0003800200 */
.L_x_154:
[----:B------:R-:W-:Y:S05]  /*10d0*/  BRA `(.L_x_158) ;  /* 0x0000000000207947 */ /* 0x000fea0003800000 */
.L_x_153:
[----:B------:R-:W-:-:S04]  /*10e0*/  LOP3.LUT R0, R7, 0x80000000, R4, 0x48, !PT ;  /* 0x8000000007007812 */ /* 0x000fc800078e4804 */
[----:B------:R-:W-:Y:S01]  /*10f0*/  LOP3.LUT R0, R0, 0x7f800000, RZ, 0xfc, !PT ;  /* 0x7f80000000007812 */ /* 0x000fe200078efcff */
[----:B------:R-:W-:Y:S06]  /*1100*/  BRA `(.L_x_158) ;  /* 0x0000000000147947 */ /* 0x000fec0003800000 */
.L_x_152:
[----:B------:R-:W-:Y:S01]  /*1110*/  LOP3.LUT R0, R7, 0x80000000, R4, 0x48, !PT ;  /* 0x8000000007007812 */ /* 0x000fe200078e4804 */
[----:B------:R-:W-:Y:S06]  /*1120*/  BRA `(.L_x_158) ;  /* 0x00000000000c7947 */ /* 0x000fec0003800000 */
.L_x_151:
[----:B------:R-:W0:Y:S01]  /*1130*/  MUFU.RSQ R0, -QNAN ;  /* 0xffc0000000007908 */ /* 0x000e220000001400 */
[----:B------:R-:W-:Y:S05]  /*1140*/  BRA `(.L_x_158) ;  /* 0x0000000000047947 */ /* 0x000fea0003800000 */
.L_x_150:
[----:B------:R-:W-:-:S07]  /*1150*/  FADD.FTZ R0, R0, R3 ;  /* 0x0000000300007221 */ /* 0x000fce0000010000 */
.L_x_158:
[----:B------:R-:W-:Y:S05]  /*1160*/  BSYNC.RECONVERGENT B1 ;  /* 0x0000000000017941 */ /* 0x000fea0003800200 */
.L_x_148:
[----:B------:R-:W-:-:S04]  /*1170*/  HFMA2 R3, -RZ, RZ, 0, 0 ;  /* 0x00000000ff037431 */ /* 0x000fc800000001ff */
[----:B0-----:R-:W-:Y:S05]  /*1180*/  RET.REL.NODEC R2 `(_Z15rmsnorm_forwardPfS_P6__halffii) ;  /* 0xffffffec029c7950 */ /* 0x001fea0003c3ffff */
.L_x_159:
        /* <DEDUP_REMOVED lines=15> */
.L_x_166:


//--------------------- .text._Z15get_content_rowPfP6__halfPiii --------------------------
	.section	.text._Z15get_content_rowPfP6__halfPiii,"ax",@progbits
	.align	128
        .global         _Z15get_content_rowPfP6__halfPiii
        .type           _Z15get_content_rowPfP6__halfPiii,@function
        .size           _Z15get_content_rowPfP6__halfPiii,(.L_x_175 - _Z15get_content_rowPfP6__halfPiii)
        .other          _Z15get_content_rowPfP6__halfPiii,@"STO_CUDA_ENTRY STV_DEFAULT"
_Z15get_content_rowPfP6__halfPiii:
.text._Z15get_content_rowPfP6__halfPiii:
[----:B------:R-:W-:Y:S01]  /*0000*/  LDC R1, c[0x0][0x37c] ;  /* 0x0000df00ff017b82 */ /* 0x000fe20000000800 */
[----:B------:R-:W0:Y:S07]  /*0010*/  S2R R7, SR_CTAID.X ;  /* 0x0000000000077919 */ /* 0x000e2e0000002500 */
[----:B------:R-:W0:Y:S01]  /*0020*/  LDC.64 R2, c[0x0][0x390] ;  /* 0x0000e400ff027b82 */ /* 0x000e220000000a00 */
[----:B------:R-:W1:Y:S01]  /*0030*/  LDCU.64 UR4, c[0x0][0x358] ;  /* 0x00006b00ff0477ac */ /* 0x000e620008000a00 */
[----:B------:R-:W2:Y:S01]  /*0040*/  S2R R0, SR_TID.X ;  /* 0x0000000000007919 */ /* 0x000ea20000002100 */
[----:B------:R-:W3:Y:S05]  /*0050*/  LDCU UR7, c[0x0][0x39c] ;  /* 0x00007380ff0777ac */ /* 0x000eea0008000800 */
[----:B------:R-:W2:Y:S01]  /*0060*/  S2UR UR6, SR_CTAID.Y ;  /* 0x00000000000679c3 */ /* 0x000ea20000002600 */
[----:B------:R-:W4:Y:S01]  /*0070*/  LDCU.64 UR8, c[0x0][0x388] ;  /* 0x00007100ff0877ac */ /* 0x000f220008000a00 */
[----:B0-----:R-:W-:-:S06]  /*0080*/  IMAD.WIDE.U32 R2, R7, 0x4, R2 ;  /* 0x0000000407027825 */ /* 0x001fcc00078e0002 */
[----:B-1----:R-:W3:Y:S01]  /*0090*/  LDG.E R2, desc[UR4][R2.64] ;  /* 0x0000000402027981 */ /* 0x002ee2000c1e1900 */
[----:B------:R-:W2:Y:S02]  /*00a0*/  LDC R5, c[0x0][0x360] ;  /* 0x0000d800ff057b82 */ /* 0x000ea40000000800 */
[----:B--2---:R-:W-:Y:S02]  /*00b0*/  IMAD R0, R5, UR6, R0 ;  /* 0x0000000605007c24 */ /* 0x004fe4000f8e0200 */
[----:B---3--:R-:W-:-:S04]  /*00c0*/  IMAD R5, R2, UR7, RZ ;  /* 0x0000000702057c24 */ /* 0x008fc8000f8e02ff */
[----:B------:R-:W0:Y:S01]  /*00d0*/  LDC.64 R2, c[0x0][0x380] ;  /* 0x0000e000ff027b82 */ /* 0x000e220000000a00 */
[----:B------:R-:W-:-:S04]  /*00e0*/  IADD3 R6, P0, PT, R0, R5, RZ ;  /* 0x0000000500067210 */ /* 0x000fc80007f1e0ff */
[----:B------:R-:W-:Y:S02]  /*00f0*/  LEA.HI.X.SX32 R5, R5, RZ, 0x1, P0 ;  /* 0x000000ff05057211 */ /* 0x000fe400000f0eff */
[----:B----4-:R-:W-:-:S04]  /*0100*/  LEA R4, P0, R6, UR8, 0x1 ;  /* 0x0000000806047c11 */ /* 0x010fc8000f8008ff */
[----:B------:R-:W-:-:S05]  /*0110*/  LEA.HI.X R5, R6, UR9, R5, 0x1, P0 ;  /* 0x0000000906057c11 */ /* 0x000fca00080f0c05 */
[----:B------:R-:W2:Y:S01]  /*0120*/  LDG.E.U16 R4, desc[UR4][R4.64] ;  /* 0x0000000404047981 */ /* 0x000ea2000c1e1500 */
[----:B------:R-:W-:-:S04]  /*0130*/  IMAD R7, R7, UR7, R0 ;  /* 0x0000000707077c24 */ /* 0x000fc8000f8e0200 */
[----:B0-----:R-:W-:-:S04]  /*0140*/  IMAD.WIDE R2, R7, 0x4, R2 ;  /* 0x0000000407027825 */ /* 0x001fc800078e0202 */
[----:B--2---:R-:W-:-:S05]  /*0150*/  HADD2.F32 R7, -RZ, R4.H0_H0 ;  /* 0x20000004ff077230 */ /* 0x004fca0000004100 */
[----:B------:R-:W-:Y:S01]  /*0160*/  STG.E desc[UR4][R2.64], R7 ;  /* 0x0000000702007986 */ /* 0x000fe2000c101904 */
[----:B------:R-:W-:Y:S05]  /*0170*/  EXIT ;  /* 0x000000000000794d */ /* 0x000fea0003800000 */
.L_x_160:
        /* <DEDUP_REMOVED lines=16> */
.L_x_175:


//--------------------- .nv.global.init           --------------------------
	.section	.nv.global.init,"aw",@progbits
	.align	4
.nv.global.init:
	.type		__cudart_i2opi_f,@object
	.size		__cudart_i2opi_f,(.L_0 - __cudart_i2opi_f)
__cudart_i2opi_f:
        /*0000*/ 	.byte	0x41, 0x90, 0x43, 0x3c, 0x99, 0x95, 0x62, 0xdb, 0xc0, 0xdd, 0x34, 0xf5, 0xd1, 0x57, 0x27, 0xfc
        /*0010*/ 	.byte	0x29, 0x15, 0x44, 0x4e, 0x6e, 0x83, 0xf9, 0xa2
.L_0:


//--------------------- .nv.shared._Z14argmax_forwardPiPfii --------------------------
	.section	.nv.shared._Z14argmax_forwardPiPfii,"aw",@nobits
	.sectionflags	@""
	.align	16
	.zero		1024


//--------------------- .nv.shared.reserved.0     --------------------------
	.section	.nv.shared.reserved.0,"aw",@nobits
	.weak		__nv_reservedSMEM_offset_0_alias
	.size		__nv_reservedSMEM_offset_0_alias, 0, 64
	.other		__nv_reservedSMEM_offset_0_alias,@"STO_CUDA_RESERVED_SHARED STV_DEFAULT"
__nv_reservedSMEM_offset_0_alias:
	.zero		0
	.zero		64


//--------------------- .nv.shared._Z14logits_forwardPfS_P6__halfS1_iii --------------------------
	.section	.nv.shared._Z14logits_forwardPfS_P6__halfS1_iii,"aw",@nobits
	.sectionflags	@""
	.align	16
	.zero		1024


//--------------------- .nv.shared._Z12silu_forwardPfS_ii --------------------------
	.section	.nv.shared._Z12silu_forwardPfS_ii,"aw",@nobits
	.sectionflags	@""
	.align	16
	.zero		1024


//--------------------- .nv.shared._Z16residual_forwardPfS_ii --------------------------
	.section	.nv.shared._Z16residual_forwardPfS_ii,"aw",@nobits
	.sectionflags	@""
	.align	16
	.zero		1024


//--------------------- .nv.shared._Z29group_flash_attention_forwardPfS_S_S_S_iiiiiiiiii --------------------------
	.section	.nv.shared._Z29group_flash_attention_forwardPfS_S_S_S_iiiiiiiiii,"aw",@nobits
	.sectionflags	@""
	.align	16
	.zero		1024


//--------------------- .nv.shared._Z12rope_forwardPffiiii --------------------------
	.section	.nv.shared._Z12rope_forwardPffiiii,"aw",@nobits
	.sectionflags	@""
	.align	16
	.zero		1024


//--------------------- .nv.shared._Z14linear_forwardPfS_P6__halfS1_iii --------------------------
	.section	.nv.shared._Z14linear_forwardPfS_P6__halfS1_iii,"aw",@nobits
	.sectionflags	@""
	.align	16
	.zero		1024


//--------------------- .nv.shared._Z15rmsnorm_forwardPfS_P6__halffii --------------------------
	.section	.nv.shared._Z15rmsnorm_forwardPfS_P6__halffii,"aw",@nobits
	.sectionflags	@""
	.align	16
	.zero		1024


//--------------------- .nv.shared._Z15get_content_rowPfP6__halfPiii --------------------------
	.section	.nv.shared._Z15get_content_rowPfP6__halfPiii,"aw",@nobits
	.sectionflags	@""
	.align	16
	.zero		1024


//--------------------- .nv.constant0._Z14argmax_forwardPiPfii --------------------------
	.section	.nv.constant0._Z14argmax_forwardPiPfii,"a",@progbits
	.sectionflags	@""
	.align	4
.nv.constant0._Z14argmax_forwardPiPfii:
	.zero		920


//--------------------- .nv.constant0._Z14logits_forwardPfS_P6__halfS1_iii --------------------------
	.section	.nv.constant0._Z14logits_forwardPfS_P6__halfS1_iii,"a",@progbits
	.sectionflags	@""
	.align	4
.nv.constant0._Z14logits_forwardPfS_P6__halfS1_iii:
	.zero		940


//--------------------- .nv.constant0._Z12silu_forwardPfS_ii --------------------------
	.section	.nv.constant0._Z12silu_forwardPfS_ii,"a",@progbits
	.sectionflags	@""
	.align	4
.nv.constant0._Z12silu_forwardPfS_ii:
	.zero		920


//--------------------- .nv.constant0._Z16residual_forwardPfS_ii --------------------------
	.section	.nv.constant0._Z16residual_forwardPfS_ii,"a",@progbits
	.sectionflags	@""
	.align	4
.nv.constant0._Z16residual_forwardPfS_ii:
	.zero		920


//--------------------- .nv.constant0._Z29group_flash_attention_forwardPfS_S_S_S_iiiiiiiiii --------------------------
	.section	.nv.constant0._Z29group_flash_attention_forwardPfS_S_S_S_iiiiiiiiii,"a",@progbits
	.sectionflags	@""
	.align	4
.nv.constant0._Z29group_flash_attention_forwardPfS_S_S_S_iiiiiiiiii:
	.zero		976


//--------------------- .nv.constant0._Z12rope_forwardPffiiii --------------------------
	.section	.nv.constant0._Z12rope_forwardPffiiii,"a",@progbits
	.sectionflags	@""
	.align	4
.nv.constant0._Z12rope_forwardPffiiii:
	.zero		924


//--------------------- .nv.constant0._Z14linear_forwardPfS_P6__halfS1_iii --------------------------
	.section	.nv.constant0._Z14linear_forwardPfS_P6__halfS1_iii,"a",@progbits
	.sectionflags	@""
	.align	4
.nv.constant0._Z14linear_forwardPfS_P6__halfS1_iii:
	.zero		940


//--------------------- .nv.constant0._Z15rmsnorm_forwardPfS_P6__halffii --------------------------
	.section	.nv.constant0._Z15rmsnorm_forwardPfS_P6__halffii,"a",@progbits
	.sectionflags	@""
	.align	4
.nv.constant0._Z15rmsnorm_forwardPfS_P6__halffii:
	.zero		932


//--------------------- .nv.constant0._Z15get_content_rowPfP6__halfPiii --------------------------
	.section	.nv.constant0._Z15get_content_rowPfP6__halfPiii,"a",@progbits
	.sectionflags	@""
	.align	4
.nv.constant0._Z15get_content_rowPfP6__halfPiii:
	.zero		928


//--------------------- SYMBOLS --------------------------

	.type		.nv.reservedSmem.offset0,@object
	.size		.nv.reservedSmem.offset0,0x4
	.type		.nv.reservedSmem.cap,@object
	.size		.nv.reservedSmem.cap,0x4
